//
// Generated by NVIDIA NVVM Compiler
//
// Compiler Build ID: CL-36424714
// Cuda compilation tools, release 13.0, V13.0.88
// Based on NVVM 20.0.0
//

.version 9.0
.target sm_100
.address_size 64

	// .globl	_Z16assign_centroidsPfS_PiS0_
.const .align 4 .u32 d_samples;
.const .align 4 .u32 d_K;
.const .align 4 .u32 d_lines;

.visible .entry _Z16assign_centroidsPfS_PiS0_(
	.param .u64 .ptr .align 1 _Z16assign_centroidsPfS_PiS0__param_0,
	.param .u64 .ptr .align 1 _Z16assign_centroidsPfS_PiS0__param_1,
	.param .u64 .ptr .align 1 _Z16assign_centroidsPfS_PiS0__param_2,
	.param .u64 .ptr .align 1 _Z16assign_centroidsPfS_PiS0__param_3
)
{
	.reg .pred 	%p<21>;
	.reg .b32 	%r<75>;
	.reg .b32 	%f<97>;
	.reg .b64 	%rd<50>;

	ld.param.u64 	%rd13, [_Z16assign_centroidsPfS_PiS0__param_0];
	ld.param.u64 	%rd14, [_Z16assign_centroidsPfS_PiS0__param_1];
	ld.param.u64 	%rd11, [_Z16assign_centroidsPfS_PiS0__param_2];
	ld.param.u64 	%rd12, [_Z16assign_centroidsPfS_PiS0__param_3];
	cvta.to.global.u64 	%rd1, %rd14;
	cvta.to.global.u64 	%rd2, %rd13;
	mov.u32 	%r35, %ctaid.x;
	mov.u32 	%r36, %ntid.x;
	mov.u32 	%r37, %tid.x;
	mad.lo.s32 	%r1, %r35, %r36, %r37;
	ld.const.u32 	%r38, [d_lines];
	setp.ge.s32 	%p1, %r1, %r38;
	@%p1 bra 	$L__BB0_25;
	ld.const.u32 	%r2, [d_K];
	setp.lt.s32 	%p2, %r2, 1;
	mov.b32 	%r74, 1;
	@%p2 bra 	$L__BB0_22;
	ld.const.u32 	%r3, [d_samples];
	mul.lo.s32 	%r40, %r3, %r1;
	cvt.s64.s32 	%rd3, %r40;
	setp.lt.s32 	%p3, %r3, 1;
	@%p3 bra 	$L__BB0_16;
	and.b32  	%r4, %r3, 7;
	and.b32  	%r50, %r3, 2147483640;
	neg.s32 	%r5, %r50;
	shl.b64 	%rd15, %rd3, 2;
	add.s64 	%rd16, %rd15, %rd2;
	add.s64 	%rd4, %rd16, 16;
	mov.b32 	%r74, 1;
	mov.f32 	%f85, 0f7F7FFFFF;
	mov.b32 	%r60, 0;
$L__BB0_4:
	setp.lt.u32 	%p10, %r3, 8;
	mul.lo.s32 	%r8, %r3, %r60;
	mov.f32 	%f93, 0f00000000;
	mov.b32 	%r64, 0;
	@%p10 bra 	$L__BB0_7;
	mul.wide.u32 	%rd17, %r8, 4;
	add.s64 	%rd18, %rd1, %rd17;
	add.s64 	%rd48, %rd18, 16;
	mov.f32 	%f93, 0f00000000;
	mov.u64 	%rd49, %rd4;
	mov.u32 	%r62, %r5;
$L__BB0_6:
	.pragma "nounroll";
	and.b32  	%r64, %r3, 2147483640;
	ld.global.f32 	%f26, [%rd49+-16];
	ld.global.f32 	%f27, [%rd48+-16];
	sub.f32 	%f28, %f26, %f27;
	fma.rn.f32 	%f29, %f28, %f28, %f93;
	ld.global.f32 	%f30, [%rd49+-12];
	ld.global.f32 	%f31, [%rd48+-12];
	sub.f32 	%f32, %f30, %f31;
	fma.rn.f32 	%f33, %f32, %f32, %f29;
	ld.global.f32 	%f34, [%rd49+-8];
	ld.global.f32 	%f35, [%rd48+-8];
	sub.f32 	%f36, %f34, %f35;
	fma.rn.f32 	%f37, %f36, %f36, %f33;
	ld.global.f32 	%f38, [%rd49+-4];
	ld.global.f32 	%f39, [%rd48+-4];
	sub.f32 	%f40, %f38, %f39;
	fma.rn.f32 	%f41, %f40, %f40, %f37;
	ld.global.f32 	%f42, [%rd49];
	ld.global.f32 	%f43, [%rd48];
	sub.f32 	%f44, %f42, %f43;
	fma.rn.f32 	%f45, %f44, %f44, %f41;
	ld.global.f32 	%f46, [%rd49+4];
	ld.global.f32 	%f47, [%rd48+4];
	sub.f32 	%f48, %f46, %f47;
	fma.rn.f32 	%f49, %f48, %f48, %f45;
	ld.global.f32 	%f50, [%rd49+8];
	ld.global.f32 	%f51, [%rd48+8];
	sub.f32 	%f52, %f50, %f51;
	fma.rn.f32 	%f53, %f52, %f52, %f49;
	ld.global.f32 	%f54, [%rd49+12];
	ld.global.f32 	%f55, [%rd48+12];
	sub.f32 	%f56, %f54, %f55;
	fma.rn.f32 	%f93, %f56, %f56, %f53;
	add.s32 	%r62, %r62, 8;
	add.s64 	%rd49, %rd49, 32;
	add.s64 	%rd48, %rd48, 32;
	setp.ne.s32 	%p11, %r62, 0;
	@%p11 bra 	$L__BB0_6;
$L__BB0_7:
	setp.eq.s32 	%p12, %r4, 0;
	@%p12 bra 	$L__BB0_15;
	add.s32 	%r52, %r4, -1;
	setp.lt.u32 	%p13, %r52, 3;
	@%p13 bra 	$L__BB0_10;
	cvt.u64.u32 	%rd19, %r64;
	add.s64 	%rd20, %rd19, %rd3;
	shl.b64 	%rd21, %rd20, 2;
	add.s64 	%rd22, %rd2, %rd21;
	ld.global.f32 	%f58, [%rd22];
	add.s32 	%r53, %r64, %r8;
	mul.wide.u32 	%rd23, %r53, 4;
	add.s64 	%rd24, %rd1, %rd23;
	ld.global.f32 	%f59, [%rd24];
	sub.f32 	%f60, %f58, %f59;
	fma.rn.f32 	%f61, %f60, %f60, %f93;
	ld.global.f32 	%f62, [%rd22+4];
	cvt.u64.u32 	%rd25, %r8;
	add.s64 	%rd26, %rd19, %rd25;
	shl.b64 	%rd27, %rd26, 2;
	add.s64 	%rd28, %rd1, %rd27;
	ld.global.f32 	%f63, [%rd28+4];
	sub.f32 	%f64, %f62, %f63;
	fma.rn.f32 	%f65, %f64, %f64, %f61;
	ld.global.f32 	%f66, [%rd22+8];
	ld.global.f32 	%f67, [%rd28+8];
	sub.f32 	%f68, %f66, %f67;
	fma.rn.f32 	%f69, %f68, %f68, %f65;
	ld.global.f32 	%f70, [%rd22+12];
	ld.global.f32 	%f71, [%rd28+12];
	sub.f32 	%f72, %f70, %f71;
	fma.rn.f32 	%f93, %f72, %f72, %f69;
	add.s32 	%r64, %r64, 4;
$L__BB0_10:
	and.b32  	%r54, %r3, 3;
	setp.eq.s32 	%p14, %r54, 0;
	@%p14 bra 	$L__BB0_15;
	setp.eq.s32 	%p15, %r54, 1;
	@%p15 bra 	$L__BB0_13;
	cvt.u64.u32 	%rd29, %r64;
	add.s64 	%rd30, %rd29, %rd3;
	shl.b64 	%rd31, %rd30, 2;
	add.s64 	%rd32, %rd2, %rd31;
	ld.global.f32 	%f74, [%rd32];
	add.s32 	%r55, %r64, %r8;
	mul.wide.u32 	%rd33, %r55, 4;
	add.s64 	%rd34, %rd1, %rd33;
	ld.global.f32 	%f75, [%rd34];
	sub.f32 	%f76, %f74, %f75;
	fma.rn.f32 	%f77, %f76, %f76, %f93;
	ld.global.f32 	%f78, [%rd32+4];
	cvt.u64.u32 	%rd35, %r8;
	add.s64 	%rd36, %rd29, %rd35;
	shl.b64 	%rd37, %rd36, 2;
	add.s64 	%rd38, %rd1, %rd37;
	ld.global.f32 	%f79, [%rd38+4];
	sub.f32 	%f80, %f78, %f79;
	fma.rn.f32 	%f93, %f80, %f80, %f77;
	add.s32 	%r64, %r64, 2;
$L__BB0_13:
	and.b32  	%r56, %r3, 1;
	setp.eq.b32 	%p16, %r56, 1;
	not.pred 	%p17, %p16;
	@%p17 bra 	$L__BB0_15;
	cvt.u64.u32 	%rd39, %r64;
	add.s64 	%rd40, %rd39, %rd3;
	shl.b64 	%rd41, %rd40, 2;
	add.s64 	%rd42, %rd2, %rd41;
	ld.global.f32 	%f81, [%rd42];
	add.s32 	%r57, %r64, %r8;
	mul.wide.u32 	%rd43, %r57, 4;
	add.s64 	%rd44, %rd1, %rd43;
	ld.global.f32 	%f82, [%rd44];
	sub.f32 	%f83, %f81, %f82;
	fma.rn.f32 	%f93, %f83, %f83, %f93;
$L__BB0_15:
	sqrt.rn.f32 	%f84, %f93;
	setp.lt.f32 	%p18, %f84, %f85;
	add.s32 	%r60, %r60, 1;
	selp.b32 	%r74, %r60, %r74, %p18;
	selp.f32 	%f85, %f84, %f85, %p18;
	setp.eq.s32 	%p19, %r60, %r2;
	@%p19 bra 	$L__BB0_22;
	bra.uni 	$L__BB0_4;
$L__BB0_16:
	and.b32  	%r19, %r2, 3;
	setp.lt.u32 	%p4, %r2, 4;
	mov.b32 	%r74, 1;
	mov.f32 	%f95, 0f7F7FFFFF;
	mov.b32 	%r71, 0;
	@%p4 bra 	$L__BB0_19;
	and.b32  	%r71, %r2, 2147483644;
	mov.b32 	%r74, 1;
	mov.f32 	%f95, 0f7F7FFFFF;
	mov.b32 	%r66, 0;
$L__BB0_18:
	setp.gt.f32 	%p5, %f95, 0f00000000;
	add.s32 	%r46, %r66, 1;
	selp.b32 	%r74, %r46, %r74, %p5;
	selp.f32 	%f95, 0f00000000, %f95, %p5;
	add.s32 	%r66, %r66, 4;
	setp.ne.s32 	%p6, %r66, %r71;
	@%p6 bra 	$L__BB0_18;
$L__BB0_19:
	setp.eq.s32 	%p7, %r19, 0;
	@%p7 bra 	$L__BB0_22;
	mov.b32 	%r73, 0;
$L__BB0_21:
	.pragma "nounroll";
	setp.gt.f32 	%p8, %f95, 0f00000000;
	add.s32 	%r71, %r71, 1;
	selp.b32 	%r74, %r71, %r74, %p8;
	selp.f32 	%f95, 0f00000000, %f95, %p8;
	add.s32 	%r73, %r73, 1;
	setp.ne.s32 	%p9, %r73, %r19;
	@%p9 bra 	$L__BB0_21;
$L__BB0_22:
	cvta.to.global.u64 	%rd45, %rd11;
	mul.wide.s32 	%rd46, %r1, 4;
	add.s64 	%rd10, %rd45, %rd46;
	ld.global.u32 	%r58, [%rd10];
	setp.eq.s32 	%p20, %r58, %r74;
	@%p20 bra 	$L__BB0_24;
	cvta.to.global.u64 	%rd47, %rd12;
	atom.global.add.u32 	%r59, [%rd47], 1;
$L__BB0_24:
	st.global.u32 	[%rd10], %r74;
$L__BB0_25:
	ret;

}
	// .globl	_Z11second_stepPfPiS_S0_
.visible .entry _Z11second_stepPfPiS_S0_(
	.param .u64 .ptr .align 1 _Z11second_stepPfPiS_S0__param_0,
	.param .u64 .ptr .align 1 _Z11second_stepPfPiS_S0__param_1,
	.param .u64 .ptr .align 1 _Z11second_stepPfPiS_S0__param_2,
	.param .u64 .ptr .align 1 _Z11second_stepPfPiS_S0__param_3
)
{
	.reg .pred 	%p<11>;
	.reg .b32 	%r<52>;
	.reg .b32 	%f<59>;
	.reg .b64 	%rd<32>;

	ld.param.u64 	%rd6, [_Z11second_stepPfPiS_S0__param_0];
	ld.param.u64 	%rd3, [_Z11second_stepPfPiS_S0__param_1];
	ld.param.u64 	%rd5, [_Z11second_stepPfPiS_S0__param_3];
	cvta.to.global.u64 	%rd1, %rd6;
	mov.u32 	%r31, %ctaid.x;
	mov.u32 	%r32, %ntid.x;
	mov.u32 	%r33, %tid.x;
	mad.lo.s32 	%r1, %r31, %r32, %r33;
	ld.const.u32 	%r34, [d_lines];
	setp.ge.s32 	%p1, %r1, %r34;
	@%p1 bra 	$L__BB1_14;
	cvta.to.global.u64 	%rd7, %rd5;
	cvta.to.global.u64 	%rd8, %rd3;
	mul.wide.s32 	%rd9, %r1, 4;
	add.s64 	%rd10, %rd7, %rd9;
	ld.global.u32 	%r2, [%rd10];
	mul.wide.s32 	%rd11, %r2, 4;
	add.s64 	%rd12, %rd8, %rd11;
	atom.global.add.u32 	%r35, [%rd12+-4], 1;
	ld.const.u32 	%r3, [d_samples];
	setp.lt.s32 	%p2, %r3, 1;
	@%p2 bra 	$L__BB1_14;
	add.s32 	%r37, %r2, -1;
	mul.lo.s32 	%r4, %r3, %r37;
	mul.lo.s32 	%r5, %r3, %r1;
	setp.lt.u32 	%p3, %r3, 16;
	mov.b32 	%r47, 0;
	@%p3 bra 	$L__BB1_5;
	and.b32  	%r47, %r3, 2147483632;
	neg.s32 	%r45, %r47;
	mov.u32 	%r43, %r5;
	mov.u32 	%r44, %r4;
$L__BB1_4:
	.pragma "nounroll";
	ld.param.u64 	%rd30, [_Z11second_stepPfPiS_S0__param_2];
	mul.wide.s32 	%rd13, %r44, 4;
	cvta.to.global.u64 	%rd14, %rd30;
	add.s64 	%rd15, %rd14, %rd13;
	mul.wide.s32 	%rd16, %r43, 4;
	add.s64 	%rd17, %rd1, %rd16;
	ld.global.f32 	%f1, [%rd17];
	atom.global.add.f32 	%f2, [%rd15], %f1;
	ld.global.f32 	%f3, [%rd17+4];
	atom.global.add.f32 	%f4, [%rd15+4], %f3;
	ld.global.f32 	%f5, [%rd17+8];
	atom.global.add.f32 	%f6, [%rd15+8], %f5;
	ld.global.f32 	%f7, [%rd17+12];
	atom.global.add.f32 	%f8, [%rd15+12], %f7;
	ld.global.f32 	%f9, [%rd17+16];
	atom.global.add.f32 	%f10, [%rd15+16], %f9;
	ld.global.f32 	%f11, [%rd17+20];
	atom.global.add.f32 	%f12, [%rd15+20], %f11;
	ld.global.f32 	%f13, [%rd17+24];
	atom.global.add.f32 	%f14, [%rd15+24], %f13;
	ld.global.f32 	%f15, [%rd17+28];
	atom.global.add.f32 	%f16, [%rd15+28], %f15;
	ld.global.f32 	%f17, [%rd17+32];
	atom.global.add.f32 	%f18, [%rd15+32], %f17;
	ld.global.f32 	%f19, [%rd17+36];
	atom.global.add.f32 	%f20, [%rd15+36], %f19;
	ld.global.f32 	%f21, [%rd17+40];
	atom.global.add.f32 	%f22, [%rd15+40], %f21;
	ld.global.f32 	%f23, [%rd17+44];
	atom.global.add.f32 	%f24, [%rd15+44], %f23;
	ld.global.f32 	%f25, [%rd17+48];
	atom.global.add.f32 	%f26, [%rd15+48], %f25;
	ld.global.f32 	%f27, [%rd17+52];
	atom.global.add.f32 	%f28, [%rd15+52], %f27;
	ld.global.f32 	%f29, [%rd17+56];
	atom.global.add.f32 	%f30, [%rd15+56], %f29;
	ld.global.f32 	%f31, [%rd17+60];
	atom.global.add.f32 	%f32, [%rd15+60], %f31;
	add.s32 	%r45, %r45, 16;
	add.s32 	%r44, %r44, 16;
	add.s32 	%r43, %r43, 16;
	setp.ne.s32 	%p4, %r45, 0;
	@%p4 bra 	$L__BB1_4;
$L__BB1_5:
	and.b32  	%r15, %r3, 15;
	setp.eq.s32 	%p5, %r15, 0;
	@%p5 bra 	$L__BB1_14;
	ld.param.u64 	%rd31, [_Z11second_stepPfPiS_S0__param_2];
	cvta.to.global.u64 	%rd2, %rd31;
	and.b32  	%r16, %r3, 7;
	setp.lt.u32 	%p6, %r15, 8;
	@%p6 bra 	$L__BB1_8;
	add.s32 	%r39, %r4, %r47;
	mul.wide.s32 	%rd18, %r39, 4;
	add.s64 	%rd19, %rd2, %rd18;
	add.s32 	%r40, %r5, %r47;
	mul.wide.s32 	%rd20, %r40, 4;
	add.s64 	%rd21, %rd1, %rd20;
	ld.global.f32 	%f33, [%rd21];
	atom.global.add.f32 	%f34, [%rd19], %f33;
	ld.global.f32 	%f35, [%rd21+4];
	atom.global.add.f32 	%f36, [%rd19+4], %f35;
	ld.global.f32 	%f37, [%rd21+8];
	atom.global.add.f32 	%f38, [%rd19+8], %f37;
	ld.global.f32 	%f39, [%rd21+12];
	atom.global.add.f32 	%f40, [%rd19+12], %f39;
	ld.global.f32 	%f41, [%rd21+16];
	atom.global.add.f32 	%f42, [%rd19+16], %f41;
	ld.global.f32 	%f43, [%rd21+20];
	atom.global.add.f32 	%f44, [%rd19+20], %f43;
	ld.global.f32 	%f45, [%rd21+24];
	atom.global.add.f32 	%f46, [%rd19+24], %f45;
	ld.global.f32 	%f47, [%rd21+28];
	atom.global.add.f32 	%f48, [%rd19+28], %f47;
	add.s32 	%r47, %r47, 8;
$L__BB1_8:
	setp.eq.s32 	%p7, %r16, 0;
	@%p7 bra 	$L__BB1_14;
	and.b32  	%r19, %r3, 3;
	setp.lt.u32 	%p8, %r16, 4;
	@%p8 bra 	$L__BB1_11;
	add.s32 	%r41, %r4, %r47;
	mul.wide.s32 	%rd22, %r41, 4;
	add.s64 	%rd23, %rd2, %rd22;
	add.s32 	%r42, %r5, %r47;
	mul.wide.s32 	%rd24, %r42, 4;
	add.s64 	%rd25, %rd1, %rd24;
	ld.global.f32 	%f49, [%rd25];
	atom.global.add.f32 	%f50, [%rd23], %f49;
	ld.global.f32 	%f51, [%rd25+4];
	atom.global.add.f32 	%f52, [%rd23+4], %f51;
	ld.global.f32 	%f53, [%rd25+8];
	atom.global.add.f32 	%f54, [%rd23+8], %f53;
	ld.global.f32 	%f55, [%rd25+12];
	atom.global.add.f32 	%f56, [%rd23+12], %f55;
	add.s32 	%r47, %r47, 4;
$L__BB1_11:
	setp.eq.s32 	%p9, %r19, 0;
	@%p9 bra 	$L__BB1_14;
	add.s32 	%r51, %r47, %r5;
	add.s32 	%r50, %r47, %r4;
	neg.s32 	%r49, %r19;
$L__BB1_13:
	.pragma "nounroll";
	mul.wide.s32 	%rd26, %r51, 4;
	add.s64 	%rd27, %rd1, %rd26;
	mul.wide.s32 	%rd28, %r50, 4;
	add.s64 	%rd29, %rd2, %rd28;
	ld.global.f32 	%f57, [%rd27];
	atom.global.add.f32 	%f58, [%rd29], %f57;
	add.s32 	%r51, %r51, 1;
	add.s32 	%r50, %r50, 1;
	add.s32 	%r49, %r49, 1;
	setp.ne.s32 	%p10, %r49, 0;
	@%p10 bra 	$L__BB1_13;
$L__BB1_14:
	ret;

}
	// .globl	_Z10third_stepPfPi
.visible .entry _Z10third_stepPfPi(
	.param .u64 .ptr .align 1 _Z10third_stepPfPi_param_0,
	.param .u64 .ptr .align 1 _Z10third_stepPfPi_param_1
)
{
	.reg .pred 	%p<8>;
	.reg .b32 	%r<34>;
	.reg .b32 	%f<16>;
	.reg .b64 	%rd<12>;

	ld.param.u64 	%rd5, [_Z10third_stepPfPi_param_0];
	ld.param.u64 	%rd4, [_Z10third_stepPfPi_param_1];
	cvta.to.global.u64 	%rd1, %rd5;
	mov.u32 	%r18, %ctaid.x;
	mov.u32 	%r19, %ntid.x;
	mov.u32 	%r20, %tid.x;
	mad.lo.s32 	%r1, %r18, %r19, %r20;
	ld.const.u32 	%r21, [d_K];
	setp.ge.s32 	%p1, %r1, %r21;
	ld.const.u32 	%r22, [d_samples];
	setp.lt.s32 	%p2, %r22, 1;
	or.pred  	%p3, %p1, %p2;
	@%p3 bra 	$L__BB2_7;
	cvta.to.global.u64 	%rd6, %rd4;
	mul.lo.s32 	%r3, %r22, %r1;
	mul.wide.s32 	%rd7, %r1, 4;
	add.s64 	%rd2, %rd6, %rd7;
	and.b32  	%r4, %r22, 3;
	setp.lt.u32 	%p4, %r22, 4;
	mov.b32 	%r31, 0;
	@%p4 bra 	$L__BB2_4;
	and.b32  	%r31, %r22, 2147483644;
	neg.s32 	%r30, %r31;
	add.s64 	%rd3, %rd1, 8;
	mov.u32 	%r29, %r3;
$L__BB2_3:
	mul.wide.s32 	%rd8, %r29, 4;
	add.s64 	%rd9, %rd3, %rd8;
	ld.global.f32 	%f1, [%rd9+-8];
	ld.global.u32 	%r24, [%rd2];
	cvt.rn.f32.s32 	%f2, %r24;
	div.rn.f32 	%f3, %f1, %f2;
	st.global.f32 	[%rd9+-8], %f3;
	ld.global.f32 	%f4, [%rd9+-4];
	ld.global.u32 	%r25, [%rd2];
	cvt.rn.f32.s32 	%f5, %r25;
	div.rn.f32 	%f6, %f4, %f5;
	st.global.f32 	[%rd9+-4], %f6;
	ld.global.f32 	%f7, [%rd9];
	ld.global.u32 	%r26, [%rd2];
	cvt.rn.f32.s32 	%f8, %r26;
	div.rn.f32 	%f9, %f7, %f8;
	st.global.f32 	[%rd9], %f9;
	ld.global.f32 	%f10, [%rd9+4];
	ld.global.u32 	%r27, [%rd2];
	cvt.rn.f32.s32 	%f11, %r27;
	div.rn.f32 	%f12, %f10, %f11;
	st.global.f32 	[%rd9+4], %f12;
	add.s32 	%r30, %r30, 4;
	add.s32 	%r29, %r29, 4;
	setp.ne.s32 	%p5, %r30, 0;
	@%p5 bra 	$L__BB2_3;
$L__BB2_4:
	setp.eq.s32 	%p6, %r4, 0;
	@%p6 bra 	$L__BB2_7;
	add.s32 	%r33, %r31, %r3;
	neg.s32 	%r32, %r4;
$L__BB2_6:
	.pragma "nounroll";
	mul.wide.s32 	%rd10, %r33, 4;
	add.s64 	%rd11, %rd1, %rd10;
	ld.global.f32 	%f13, [%rd11];
	ld.global.u32 	%r28, [%rd2];
	cvt.rn.f32.s32 	%f14, %r28;
	div.rn.f32 	%f15, %f13, %f14;
	st.global.f32 	[%rd11], %f15;
	add.s32 	%r33, %r33, 1;
	add.s32 	%r32, %r32, 1;
	setp.ne.s32 	%p7, %r32, 0;
	@%p7 bra 	$L__BB2_6;
$L__BB2_7:
	ret;

}
	// .globl	_Z3maxPfS_S_S_
.visible .entry _Z3maxPfS_S_S_(
	.param .u64 .ptr .align 1 _Z3maxPfS_S_S__param_0,
	.param .u64 .ptr .align 1 _Z3maxPfS_S_S__param_1,
	.param .u64 .ptr .align 1 _Z3maxPfS_S_S__param_2,
	.param .u64 .ptr .align 1 _Z3maxPfS_S_S__param_3
)
{
	.reg .pred 	%p<12>;
	.reg .b32 	%r<25>;
	.reg .b32 	%f<85>;
	.reg .b64 	%rd<37>;

	ld.param.u64 	%rd11, [_Z3maxPfS_S_S__param_0];
	ld.param.u64 	%rd12, [_Z3maxPfS_S_S__param_1];
	ld.param.u64 	%rd14, [_Z3maxPfS_S_S__param_2];
	ld.param.u64 	%rd13, [_Z3maxPfS_S_S__param_3];
	cvta.to.global.u64 	%rd1, %rd14;
	mov.u32 	%r14, %ctaid.x;
	mov.u32 	%r15, %ntid.x;
	mov.u32 	%r16, %tid.x;
	mad.lo.s32 	%r1, %r14, %r15, %r16;
	ld.const.u32 	%r17, [d_K];
	setp.ge.s32 	%p1, %r1, %r17;
	@%p1 bra 	$L__BB3_15;
	cvta.to.global.u64 	%rd2, %rd11;
	cvta.to.global.u64 	%rd3, %rd12;
	ld.const.u32 	%r2, [d_samples];
	mul.lo.s32 	%r18, %r2, %r1;
	cvt.s64.s32 	%rd4, %r18;
	setp.lt.s32 	%p2, %r2, 1;
	mov.f32 	%f84, 0f00000000;
	@%p2 bra 	$L__BB3_13;
	and.b32  	%r3, %r2, 7;
	setp.lt.u32 	%p3, %r2, 8;
	mov.f32 	%f84, 0f00000000;
	mov.b32 	%r23, 0;
	@%p3 bra 	$L__BB3_5;
	and.b32  	%r23, %r2, 2147483640;
	neg.s32 	%r21, %r23;
	shl.b64 	%rd15, %rd4, 2;
	add.s64 	%rd16, %rd15, 16;
	add.s64 	%rd36, %rd2, %rd16;
	add.s64 	%rd35, %rd3, %rd16;
	mov.f32 	%f84, 0f00000000;
$L__BB3_4:
	.pragma "nounroll";
	ld.global.f32 	%f18, [%rd36+-16];
	ld.global.f32 	%f19, [%rd35+-16];
	sub.f32 	%f20, %f18, %f19;
	fma.rn.f32 	%f21, %f20, %f20, %f84;
	ld.global.f32 	%f22, [%rd36+-12];
	ld.global.f32 	%f23, [%rd35+-12];
	sub.f32 	%f24, %f22, %f23;
	fma.rn.f32 	%f25, %f24, %f24, %f21;
	ld.global.f32 	%f26, [%rd36+-8];
	ld.global.f32 	%f27, [%rd35+-8];
	sub.f32 	%f28, %f26, %f27;
	fma.rn.f32 	%f29, %f28, %f28, %f25;
	ld.global.f32 	%f30, [%rd36+-4];
	ld.global.f32 	%f31, [%rd35+-4];
	sub.f32 	%f32, %f30, %f31;
	fma.rn.f32 	%f33, %f32, %f32, %f29;
	ld.global.f32 	%f34, [%rd36];
	ld.global.f32 	%f35, [%rd35];
	sub.f32 	%f36, %f34, %f35;
	fma.rn.f32 	%f37, %f36, %f36, %f33;
	ld.global.f32 	%f38, [%rd36+4];
	ld.global.f32 	%f39, [%rd35+4];
	sub.f32 	%f40, %f38, %f39;
	fma.rn.f32 	%f41, %f40, %f40, %f37;
	ld.global.f32 	%f42, [%rd36+8];
	ld.global.f32 	%f43, [%rd35+8];
	sub.f32 	%f44, %f42, %f43;
	fma.rn.f32 	%f45, %f44, %f44, %f41;
	ld.global.f32 	%f46, [%rd36+12];
	ld.global.f32 	%f47, [%rd35+12];
	sub.f32 	%f48, %f46, %f47;
	fma.rn.f32 	%f84, %f48, %f48, %f45;
	add.s32 	%r21, %r21, 8;
	add.s64 	%rd36, %rd36, 32;
	add.s64 	%rd35, %rd35, 32;
	setp.ne.s32 	%p4, %r21, 0;
	@%p4 bra 	$L__BB3_4;
$L__BB3_5:
	setp.eq.s32 	%p5, %r3, 0;
	@%p5 bra 	$L__BB3_13;
	and.b32  	%r9, %r2, 3;
	setp.lt.u32 	%p6, %r3, 4;
	@%p6 bra 	$L__BB3_8;
	cvt.u64.u32 	%rd17, %r23;
	add.s64 	%rd18, %rd17, %rd4;
	shl.b64 	%rd19, %rd18, 2;
	add.s64 	%rd20, %rd2, %rd19;
	ld.global.f32 	%f50, [%rd20];
	add.s64 	%rd21, %rd3, %rd19;
	ld.global.f32 	%f51, [%rd21];
	sub.f32 	%f52, %f50, %f51;
	fma.rn.f32 	%f53, %f52, %f52, %f84;
	ld.global.f32 	%f54, [%rd20+4];
	ld.global.f32 	%f55, [%rd21+4];
	sub.f32 	%f56, %f54, %f55;
	fma.rn.f32 	%f57, %f56, %f56, %f53;
	ld.global.f32 	%f58, [%rd20+8];
	ld.global.f32 	%f59, [%rd21+8];
	sub.f32 	%f60, %f58, %f59;
	fma.rn.f32 	%f61, %f60, %f60, %f57;
	ld.global.f32 	%f62, [%rd20+12];
	ld.global.f32 	%f63, [%rd21+12];
	sub.f32 	%f64, %f62, %f63;
	fma.rn.f32 	%f84, %f64, %f64, %f61;
	add.s32 	%r23, %r23, 4;
$L__BB3_8:
	setp.eq.s32 	%p7, %r9, 0;
	@%p7 bra 	$L__BB3_13;
	setp.eq.s32 	%p8, %r9, 1;
	@%p8 bra 	$L__BB3_11;
	cvt.u64.u32 	%rd22, %r23;
	add.s64 	%rd23, %rd22, %rd4;
	shl.b64 	%rd24, %rd23, 2;
	add.s64 	%rd25, %rd2, %rd24;
	ld.global.f32 	%f66, [%rd25];
	add.s64 	%rd26, %rd3, %rd24;
	ld.global.f32 	%f67, [%rd26];
	sub.f32 	%f68, %f66, %f67;
	fma.rn.f32 	%f69, %f68, %f68, %f84;
	ld.global.f32 	%f70, [%rd25+4];
	ld.global.f32 	%f71, [%rd26+4];
	sub.f32 	%f72, %f70, %f71;
	fma.rn.f32 	%f84, %f72, %f72, %f69;
	add.s32 	%r23, %r23, 2;
$L__BB3_11:
	and.b32  	%r20, %r2, 1;
	setp.eq.b32 	%p9, %r20, 1;
	not.pred 	%p10, %p9;
	@%p10 bra 	$L__BB3_13;
	cvt.u64.u32 	%rd27, %r23;
	add.s64 	%rd28, %rd27, %rd4;
	shl.b64 	%rd29, %rd28, 2;
	add.s64 	%rd30, %rd2, %rd29;
	ld.global.f32 	%f73, [%rd30];
	add.s64 	%rd31, %rd3, %rd29;
	ld.global.f32 	%f74, [%rd31];
	sub.f32 	%f75, %f73, %f74;
	fma.rn.f32 	%f84, %f75, %f75, %f84;
$L__BB3_13:
	sqrt.rn.f32 	%f13, %f84;
	cvta.to.global.u64 	%rd32, %rd13;
	mul.wide.s32 	%rd33, %r1, 4;
	add.s64 	%rd34, %rd32, %rd33;
	st.global.f32 	[%rd34], %f13;
	ld.global.f32 	%f76, [%rd1];
	setp.leu.f32 	%p11, %f13, %f76;
	@%p11 bra 	$L__BB3_15;
	st.global.f32 	[%rd1], %f13;
$L__BB3_15:
	ret;

}


// ===== COMPILED SASS (sm_100) =====

	.target	sm_100

	.elftype	@"ET_EXEC"


//--------------------- .note.nv.tkinfo           --------------------------
	.section	.note.nv.tkinfo,"",@"SHT_NOTE"
	.sectionflags	@"SHF_NOTE_NV_TKINFO"
	.tkinfo
        /*0018*/ 	.word	0x00000002
        /*0030*/ 	.string	""
        /*0030*/ 	.string	"ptxas"
        /*0030*/ 	.string	"Cuda compilation tools, release 13.0, V13.0.88"
        /*0030*/ 	.string	"Build cuda_13.0.r13.0/compiler.36424714_0"
        /*0030*/ 	.string	"-arch sm_100 -m 64 "



//--------------------- .note.nv.cuinfo           --------------------------
	.section	.note.nv.cuinfo,"",@"SHT_NOTE"
	.sectionflags	@"SHF_NOTE_NV_CUINFO"
        /*0018*/ 	.short	0x0002
        /*001a*/ 	.short	0x0064
        /*001c*/ 	.short	0x0082
	.zero		2


//--------------------- .nv.info                  --------------------------
	.section	.nv.info,"",@"SHT_CUDA_INFO"
	.align	4


	//----- nvinfo : EIATTR_REGCOUNT
	.align		4
        /*0000*/ 	.byte	0x04, 0x2f
        /*0002*/ 	.short	(.L_4 - .L_3)
	.align		4
.L_3:
        /*0004*/ 	.word	index@(_Z16assign_centroidsPfS_PiS0_)
        /*0008*/ 	.word	0x0000001d


	//----- nvinfo : EIATTR_FRAME_SIZE
	.align		4
.L_4:
        /*000c*/ 	.byte	0x04, 0x11
        /*000e*/ 	.short	(.L_6 - .L_5)
	.align		4
.L_5:
        /*0010*/ 	.word	index@($__internal_2_$__cuda_sm20_sqrt_rn_f32_slowpath)
        /*0014*/ 	.word	0x00000000


	//----- nvinfo : EIATTR_FRAME_SIZE
	.align		4
.L_6:
        /*0018*/ 	.byte	0x04, 0x11
        /*001a*/ 	.short	(.L_8 - .L_7)
	.align		4
.L_7:
        /*001c*/ 	.word	index@(_Z16assign_centroidsPfS_PiS0_)
        /*0020*/ 	.word	0x00000000


	//----- nvinfo : EIATTR_REGCOUNT
	.align		4
.L_8:
        /*0024*/ 	.byte	0x04, 0x2f
        /*0026*/ 	.short	(.L_10 - .L_9)
	.align		4
.L_9:
        /*0028*/ 	.word	index@(_Z11second_stepPfPiS_S0_)
        /*002c*/ 	.word	0x0000001a


	//----- nvinfo : EIATTR_FRAME_SIZE
	.align		4
.L_10:
        /*0030*/ 	.byte	0x04, 0x11
        /*0032*/ 	.short	(.L_12 - .L_11)
	.align		4
.L_11:
        /*0034*/ 	.word	index@(_Z11second_stepPfPiS_S0_)
        /*0038*/ 	.word	0x00000000


	//----- nvinfo : EIATTR_REGCOUNT
	.align		4
.L_12:
        /*003c*/ 	.byte	0x04, 0x2f
        /*003e*/ 	.short	(.L_14 - .L_13)
	.align		4
.L_13:
        /*0040*/ 	.word	index@(_Z10third_stepPfPi)
        /*0044*/ 	.word	0x00000016


	//----- nvinfo : EIATTR_FRAME_SIZE
	.align		4
.L_14:
        /*0048*/ 	.byte	0x04, 0x11
        /*004a*/ 	.short	(.L_16 - .L_15)
	.align		4
.L_15:
        /*004c*/ 	.word	index@($__internal_1_$__cuda_sm3x_div_rn_noftz_f32_slowpath)
        /*0050*/ 	.word	0x00000000


	//----- nvinfo : EIATTR_FRAME_SIZE
	.align		4
.L_16:
        /*0054*/ 	.byte	0x04, 0x11
        /*0056*/ 	.short	(.L_18 - .L_17)
	.align		4
.L_17:
        /*0058*/ 	.word	index@(_Z10third_stepPfPi)
        /*005c*/ 	.word	0x00000000


	//----- nvinfo : EIATTR_REGCOUNT
	.align		4
.L_18:
        /*0060*/ 	.byte	0x04, 0x2f
        /*0062*/ 	.short	(.L_20 - .L_19)
	.align		4
.L_19:
        /*0064*/ 	.word	index@(_Z3maxPfS_S_S_)
        /*0068*/ 	.word	0x0000001d


	//----- nvinfo : EIATTR_FRAME_SIZE
	.align		4
.L_20:
        /*006c*/ 	.byte	0x04, 0x11
        /*006e*/ 	.short	(.L_22 - .L_21)
	.align		4
.L_21:
        /*0070*/ 	.word	index@($__internal_0_$__cuda_sm20_sqrt_rn_f32_slowpath)
        /*0074*/ 	.word	0x00000000


	//----- nvinfo : EIATTR_FRAME_SIZE
	.align		4
.L_22:
        /*0078*/ 	.byte	0x04, 0x11
        /*007a*/ 	.short	(.L_24 - .L_23)
	.align		4
.L_23:
        /*007c*/ 	.word	index@(_Z3maxPfS_S_S_)
        /*0080*/ 	.word	0x00000000


	//----- nvinfo : EIATTR_MIN_STACK_SIZE
	.align		4
.L_24:
        /*0084*/ 	.byte	0x04, 0x12
        /*0086*/ 	.short	(.L_26 - .L_25)
	.align		4
.L_25:
        /*0088*/ 	.word	index@(_Z3maxPfS_S_S_)
        /*008c*/ 	.word	0x00000000


	//----- nvinfo : EIATTR_MIN_STACK_SIZE
	.align		4
.L_26:
        /*0090*/ 	.byte	0x04, 0x12
        /*0092*/ 	.short	(.L_28 - .L_27)
	.align		4
.L_27:
        /*0094*/ 	.word	index@(_Z10third_stepPfPi)
        /*0098*/ 	.word	0x00000000


	//----- nvinfo : EIATTR_MIN_STACK_SIZE
	.align		4
.L_28:
        /*009c*/ 	.byte	0x04, 0x12
        /*009e*/ 	.short	(.L_30 - .L_29)
	.align		4
.L_29:
        /*00a0*/ 	.word	index@(_Z11second_stepPfPiS_S0_)
        /*00a4*/ 	.word	0x00000000


	//----- nvinfo : EIATTR_MIN_STACK_SIZE
	.align		4
.L_30:
        /*00a8*/ 	.byte	0x04, 0x12
        /*00aa*/ 	.short	(.L_32 - .L_31)
	.align		4
.L_31:
        /*00ac*/ 	.word	index@(_Z16assign_centroidsPfS_PiS0_)
        /*00b0*/ 	.word	0x00000000
.L_32:


//--------------------- .nv.compat                --------------------------
	.section	.nv.compat,"",@"SHT_CUDA_COMPAT_INFO"
	.align	4
        /*0000*/ 	.byte	0x02, 0x09, 0x00, 0x00, 0x02, 0x02, 0x01, 0x00, 0x02, 0x05, 0x05, 0x00, 0x03, 0x07, 0x01, 0x01
        /*0010*/ 	.byte	0x02, 0x03, 0x00, 0x00, 0x02, 0x06, 0x01, 0x00, 0x04, 0x0b, 0x08, 0x00, 0x01, 0x00, 0x00, 0x00
        /*0020*/ 	.byte	0x00, 0x00, 0x00, 0x00


//--------------------- .nv.info._Z3maxPfS_S_S_   --------------------------
	.section	.nv.info._Z3maxPfS_S_S_,"",@"SHT_CUDA_INFO"
	.sectionflags	@""
	.align	4


	//----- nvinfo : EIATTR_CUDA_API_VERSION
	.align		4
        /*0000*/ 	.byte	0x04, 0x37
        /*0002*/ 	.short	(.L_34 - .L_33)
.L_33:
        /*0004*/ 	.word	0x00000082


	//----- nvinfo : EIATTR_KPARAM_INFO
	.align		4
.L_34:
        /*0008*/ 	.byte	0x04, 0x17
        /*000a*/ 	.short	(.L_36 - .L_35)
.L_35:
        /*000c*/ 	.word	0x00000000
        /*0010*/ 	.short	0x0003
        /*0012*/ 	.short	0x0018
        /*0014*/ 	.byte	0x00, 0xf5, 0x21, 0x00


	//----- nvinfo : EIATTR_KPARAM_INFO
	.align		4
.L_36:
        /*0018*/ 	.byte	0x04, 0x17
        /*001a*/ 	.short	(.L_38 - .L_37)
.L_37:
        /*001c*/ 	.word	0x00000000
        /*0020*/ 	.short	0x0002
        /*0022*/ 	.short	0x0010
        /*0024*/ 	.byte	0x00, 0xf5, 0x21, 0x00


	//----- nvinfo : EIATTR_KPARAM_INFO
	.align		4
.L_38:
        /*0028*/ 	.byte	0x04, 0x17
        /*002a*/ 	.short	(.L_40 - .L_39)
.L_39:
        /*002c*/ 	.word	0x00000000
        /*0030*/ 	.short	0x0001
        /*0032*/ 	.short	0x0008
        /*0034*/ 	.byte	0x00, 0xf5, 0x21, 0x00


	//----- nvinfo : EIATTR_KPARAM_INFO
	.align		4
.L_40:
        /*0038*/ 	.byte	0x04, 0x17
        /*003a*/ 	.short	(.L_42 - .L_41)
.L_41:
        /*003c*/ 	.word	0x00000000
        /*0040*/ 	.short	0x0000
        /*0042*/ 	.short	0x0000
        /*0044*/ 	.byte	0x00, 0xf5, 0x21, 0x00


	//----- nvinfo : EIATTR_SPARSE_MMA_MASK
	.align		4
.L_42:
        /*0048*/ 	.byte	0x03, 0x50
        /*004a*/ 	.short	0x0000


	//----- nvinfo : EIATTR_MAXREG_COUNT
	.align		4
        /*004c*/ 	.byte	0x03, 0x1b
        /*004e*/ 	.short	0x00ff


	//----- nvinfo : EIATTR_MERCURY_ISA_VERSION
	.align		4
        /*0050*/ 	.byte	0x03, 0x5f
        /*0052*/ 	.short	0x0101


	//----- nvinfo : EIATTR_VRC_CTA_INIT_COUNT
	.align		4
        /*0054*/ 	.byte	0x02, 0x4a
	.zero		1
	.zero		1


	//----- nvinfo : EIATTR_EXIT_INSTR_OFFSETS
	.align		4
        /*0058*/ 	.byte	0x04, 0x1c
        /*005a*/ 	.short	(.L_44 - .L_43)


	//   ....[0]....
.L_43:
        /*005c*/ 	.word	0x00000070


	//   ....[1]....
        /*0060*/ 	.word	0x000009e0


	//   ....[2]....
        /*0064*/ 	.word	0x00000a00


	//----- nvinfo : EIATTR_CRS_STACK_SIZE
	.align		4
.L_44:
        /*0068*/ 	.byte	0x04, 0x1e
        /*006a*/ 	.short	(.L_46 - .L_45)
.L_45:
        /*006c*/ 	.word	0x00000000


	//----- nvinfo : EIATTR_CBANK_PARAM_SIZE
	.align		4
.L_46:
        /*0070*/ 	.byte	0x03, 0x19
        /*0072*/ 	.short	0x0020


	//----- nvinfo : EIATTR_PARAM_CBANK
	.align		4
        /*0074*/ 	.byte	0x04, 0x0a
        /*0076*/ 	.short	(.L_48 - .L_47)
	.align		4
.L_47:
        /*0078*/ 	.word	index@(.nv.constant0._Z3maxPfS_S_S_)
        /*007c*/ 	.short	0x0380
        /*007e*/ 	.short	0x0020


	//----- nvinfo : EIATTR_SW_WAR
	.align		4
.L_48:
        /*0080*/ 	.byte	0x04, 0x36
        /*0082*/ 	.short	(.L_50 - .L_49)
.L_49:
        /*0084*/ 	.word	0x00000008
.L_50:


//--------------------- .nv.info._Z10third_stepPfPi --------------------------
	.section	.nv.info._Z10third_stepPfPi,"",@"SHT_CUDA_INFO"
	.sectionflags	@""
	.align	4


	//----- nvinfo : EIATTR_CUDA_API_VERSION
	.align		4
        /*0000*/ 	.byte	0x04, 0x37
        /*0002*/ 	.short	(.L_52 - .L_51)
.L_51:
        /*0004*/ 	.word	0x00000082


	//----- nvinfo : EIATTR_KPARAM_INFO
	.align		4
.L_52:
        /*0008*/ 	.byte	0x04, 0x17
        /*000a*/ 	.short	(.L_54 - .L_53)
.L_53:
        /*000c*/ 	.word	0x00000000
        /*0010*/ 	.short	0x0001
        /*0012*/ 	.short	0x0008
        /*0014*/ 	.byte	0x00, 0xf5, 0x21, 0x00


	//----- nvinfo : EIATTR_KPARAM_INFO
	.align		4
.L_54:
        /*0018*/ 	.byte	0x04, 0x17
        /*001a*/ 	.short	(.L_56 - .L_55)
.L_55:
        /*001c*/ 	.word	0x00000000
        /*0020*/ 	.short	0x0000
        /*0022*/ 	.short	0x0000
        /*0024*/ 	.byte	0x00, 0xf5, 0x21, 0x00


	//----- nvinfo : EIATTR_SPARSE_MMA_MASK
	.align		4
.L_56:
        /*0028*/ 	.byte	0x03, 0x50
        /*002a*/ 	.short	0x0000


	//----- nvinfo : EIATTR_MAXREG_COUNT
	.align		4
        /*002c*/ 	.byte	0x03, 0x1b
        /*002e*/ 	.short	0x00ff


	//----- nvinfo : EIATTR_MERCURY_ISA_VERSION
	.align		4
        /*0030*/ 	.byte	0x03, 0x5f
        /*0032*/ 	.short	0x0101


	//----- nvinfo : EIATTR_VRC_CTA_INIT_COUNT
	.align		4
        /*0034*/ 	.byte	0x02, 0x4a
	.zero		1
	.zero		1


	//----- nvinfo : EIATTR_EXIT_INSTR_OFFSETS
	.align		4
        /*0038*/ 	.byte	0x04, 0x1c
        /*003a*/ 	.short	(.L_58 - .L_57)


	//   ....[0]....
.L_57:
        /*003c*/ 	.word	0x00000080


	//   ....[1]....
        /*0040*/ 	.word	0x00000610


	//   ....[2]....
        /*0044*/ 	.word	0x000007b0


	//----- nvinfo : EIATTR_CRS_STACK_SIZE
	.align		4
.L_58:
        /*0048*/ 	.byte	0x04, 0x1e
        /*004a*/ 	.short	(.L_60 - .L_59)
.L_59:
        /*004c*/ 	.word	0x00000000


	//----- nvinfo : EIATTR_CBANK_PARAM_SIZE
	.align		4
.L_60:
        /*0050*/ 	.byte	0x03, 0x19
        /*0052*/ 	.short	0x0010


	//----- nvinfo : EIATTR_PARAM_CBANK
	.align		4
        /*0054*/ 	.byte	0x04, 0x0a
        /*0056*/ 	.short	(.L_62 - .L_61)
	.align		4
.L_61:
        /*0058*/ 	.word	index@(.nv.constant0._Z10third_stepPfPi)
        /*005c*/ 	.short	0x0380
        /*005e*/ 	.short	0x0010


	//----- nvinfo : EIATTR_SW_WAR
	.align		4
.L_62:
        /*0060*/ 	.byte	0x04, 0x36
        /*0062*/ 	.short	(.L_64 - .L_63)
.L_63:
        /*0064*/ 	.word	0x00000008
.L_64:


//--------------------- .nv.info._Z11second_stepPfPiS_S0_ --------------------------
	.section	.nv.info._Z11second_stepPfPiS_S0_,"",@"SHT_CUDA_INFO"
	.sectionflags	@""
	.align	4


	//----- nvinfo : EIATTR_CUDA_API_VERSION
	.align		4
        /*0000*/ 	.byte	0x04, 0x37
        /*0002*/ 	.short	(.L_66 - .L_65)
.L_65:
        /*0004*/ 	.word	0x00000082


	//----- nvinfo : EIATTR_KPARAM_INFO
	.align		4
.L_66:
        /*0008*/ 	.byte	0x04, 0x17
        /*000a*/ 	.short	(.L_68 - .L_67)
.L_67:
        /*000c*/ 	.word	0x00000000
        /*0010*/ 	.short	0x0003
        /*0012*/ 	.short	0x0018
        /*0014*/ 	.byte	0x00, 0xf5, 0x21, 0x00


	//----- nvinfo : EIATTR_KPARAM_INFO
	.align		4
.L_68:
        /*0018*/ 	.byte	0x04, 0x17
        /*001a*/ 	.short	(.L_70 - .L_69)
.L_69:
        /*001c*/ 	.word	0x00000000
        /*0020*/ 	.short	0x0002
        /*0022*/ 	.short	0x0010
        /*0024*/ 	.byte	0x00, 0xf5, 0x21, 0x00


	//----- nvinfo : EIATTR_KPARAM_INFO
	.align		4
.L_70:
        /*0028*/ 	.byte	0x04, 0x17
        /*002a*/ 	.short	(.L_72 - .L_71)
.L_71:
        /*002c*/ 	.word	0x00000000
        /*0030*/ 	.short	0x0001
        /*0032*/ 	.short	0x0008
        /*0034*/ 	.byte	0x00, 0xf5, 0x21, 0x00


	//----- nvinfo : EIATTR_KPARAM_INFO
	.align		4
.L_72:
        /*0038*/ 	.byte	0x04, 0x17
        /*003a*/ 	.short	(.L_74 - .L_73)
.L_73:
        /*003c*/ 	.word	0x00000000
        /*0040*/ 	.short	0x0000
        /*0042*/ 	.short	0x0000
        /*0044*/ 	.byte	0x00, 0xf5, 0x21, 0x00


	//----- nvinfo : EIATTR_SPARSE_MMA_MASK
	.align		4
.L_74:
        /*0048*/ 	.byte	0x03, 0x50
        /*004a*/ 	.short	0x0000


	//----- nvinfo : EIATTR_MAXREG_COUNT
	.align		4
        /*004c*/ 	.byte	0x03, 0x1b
        /*004e*/ 	.short	0x00ff


	//----- nvinfo : EIATTR_MERCURY_ISA_VERSION
	.align		4
        /*0050*/ 	.byte	0x03, 0x5f
        /*0052*/ 	.short	0x0101


	//----- nvinfo : EIATTR_VRC_CTA_INIT_COUNT
	.align		4
        /*0054*/ 	.byte	0x02, 0x4a
	.zero		1
	.zero		1


	//----- nvinfo : EIATTR_EXIT_INSTR_OFFSETS
	.align		4
        /*0058*/ 	.byte	0x04, 0x1c
        /*005a*/ 	.short	(.L_76 - .L_75)


	//   ....[0]....
.L_75:
        /*005c*/ 	.word	0x00000070


	//   ....[1]....
        /*0060*/ 	.word	0x00000120


	//   ....[2]....
        /*0064*/ 	.word	0x00000470


	//   ....[3]....
        /*0068*/ 	.word	0x00000630


	//   ....[4]....
        /*006c*/ 	.word	0x00000770


	//   ....[5]....
        /*0070*/ 	.word	0x00000860


	//----- nvinfo : EIATTR_CBANK_PARAM_SIZE
	.align		4
.L_76:
        /*0074*/ 	.byte	0x03, 0x19
        /*0076*/ 	.short	0x0020


	//----- nvinfo : EIATTR_PARAM_CBANK
	.align		4
        /*0078*/ 	.byte	0x04, 0x0a
        /*007a*/ 	.short	(.L_78 - .L_77)
	.align		4
.L_77:
        /*007c*/ 	.word	index@(.nv.constant0._Z11second_stepPfPiS_S0_)
        /*0080*/ 	.short	0x0380
        /*0082*/ 	.short	0x0020


	//----- nvinfo : EIATTR_SW_WAR
	.align		4
.L_78:
        /*0084*/ 	.byte	0x04, 0x36
        /*0086*/ 	.short	(.L_80 - .L_79)
.L_79:
        /*0088*/ 	.word	0x00000008
.L_80:


//--------------------- .nv.info._Z16assign_centroidsPfS_PiS0_ --------------------------
	.section	.nv.info._Z16assign_centroidsPfS_PiS0_,"",@"SHT_CUDA_INFO"
	.sectionflags	@""
	.align	4


	//----- nvinfo : EIATTR_CUDA_API_VERSION
	.align		4
        /*0000*/ 	.byte	0x04, 0x37
        /*0002*/ 	.short	(.L_82 - .L_81)
.L_81:
        /*0004*/ 	.word	0x00000082


	//----- nvinfo : EIATTR_KPARAM_INFO
	.align		4
.L_82:
        /*0008*/ 	.byte	0x04, 0x17
        /*000a*/ 	.short	(.L_84 - .L_83)
.L_83:
        /*000c*/ 	.word	0x00000000
        /*0010*/ 	.short	0x0003
        /*0012*/ 	.short	0x0018
        /*0014*/ 	.byte	0x00, 0xf5, 0x21, 0x00


	//----- nvinfo : EIATTR_KPARAM_INFO
	.align		4
.L_84:
        /*0018*/ 	.byte	0x04, 0x17
        /*001a*/ 	.short	(.L_86 - .L_85)
.L_85:
        /*001c*/ 	.word	0x00000000
        /*0020*/ 	.short	0x0002
        /*0022*/ 	.short	0x0010
        /*0024*/ 	.byte	0x00, 0xf5, 0x21, 0x00


	//----- nvinfo : EIATTR_KPARAM_INFO
	.align		4
.L_86:
        /*0028*/ 	.byte	0x04, 0x17
        /*002a*/ 	.short	(.L_88 - .L_87)
.L_87:
        /*002c*/ 	.word	0x00000000
        /*0030*/ 	.short	0x0001
        /*0032*/ 	.short	0x0008
        /*0034*/ 	.byte	0x00, 0xf5, 0x21, 0x00


	//----- nvinfo : EIATTR_KPARAM_INFO
	.align		4
.L_88:
        /*0038*/ 	.byte	0x04, 0x17
        /*003a*/ 	.short	(.L_90 - .L_89)
.L_89:
        /*003c*/ 	.word	0x00000000
        /*0040*/ 	.short	0x0000
        /*0042*/ 	.short	0x0000
        /*0044*/ 	.byte	0x00, 0xf5, 0x21, 0x00


	//----- nvinfo : EIATTR_SPARSE_MMA_MASK
	.align		4
.L_90:
        /*0048*/ 	.byte	0x03, 0x50
        /*004a*/ 	.short	0x0000


	//----- nvinfo : EIATTR_MAXREG_COUNT
	.align		4
        /*004c*/ 	.byte	0x03, 0x1b
        /*004e*/ 	.short	0x00ff


	//----- nvinfo : EIATTR_MERCURY_ISA_VERSION
	.align		4
        /*0050*/ 	.byte	0x03, 0x5f
        /*0052*/ 	.short	0x0101


	//----- nvinfo : EIATTR_INT_WARP_WIDE_INSTR_OFFSETS
	.align		4
        /*0054*/ 	.byte	0x04, 0x31
        /*0056*/ 	.short	(.L_92 - .L_91)


	//   ....[0]....
.L_91:
        /*0058*/ 	.word	0x00000fb0


	//----- nvinfo : EIATTR_VRC_CTA_INIT_COUNT
	.align		4
.L_92:
        /*005c*/ 	.byte	0x02, 0x4a
	.zero		1
	.zero		1


	//----- nvinfo : EIATTR_EXIT_INSTR_OFFSETS
	.align		4
        /*0060*/ 	.byte	0x04, 0x1c
        /*0062*/ 	.short	(.L_94 - .L_93)


	//   ....[0]....
.L_93:
        /*0064*/ 	.word	0x00000070


	//   ....[1]....
        /*0068*/ 	.word	0x00001020


	//----- nvinfo : EIATTR_CRS_STACK_SIZE
	.align		4
.L_94:
        /*006c*/ 	.byte	0x04, 0x1e
        /*006e*/ 	.short	(.L_96 - .L_95)
.L_95:
        /*0070*/ 	.word	0x00000000


	//----- nvinfo : EIATTR_CBANK_PARAM_SIZE
	.align		4
.L_96:
        /*0074*/ 	.byte	0x03, 0x19
        /*0076*/ 	.short	0x0020


	//----- nvinfo : EIATTR_PARAM_CBANK
	.align		4
        /*0078*/ 	.byte	0x04, 0x0a
        /*007a*/ 	.short	(.L_98 - .L_97)
	.align		4
.L_97:
        /*007c*/ 	.word	index@(.nv.constant0._Z16assign_centroidsPfS_PiS0_)
        /*0080*/ 	.short	0x0380
        /*0082*/ 	.short	0x0020


	//----- nvinfo : EIATTR_SW_WAR
	.align		4
.L_98:
        /*0084*/ 	.byte	0x04, 0x36
        /*0086*/ 	.short	(.L_100 - .L_99)
.L_99:
        /*0088*/ 	.word	0x00000008
.L_100:


//--------------------- .nv.callgraph             --------------------------
	.section	.nv.callgraph,"",@"SHT_CUDA_CALLGRAPH"
	.align	4
	.sectionentsize	8
	.align		4
        /*0000*/ 	.word	0x00000000
	.align		4
        /*0004*/ 	.word	0xffffffff
	.align		4
        /*0008*/ 	.word	0x00000000
	.align		4
        /*000c*/ 	.word	0xfffffffe
	.align		4
        /*0010*/ 	.word	0x00000000
	.align		4
        /*0014*/ 	.word	0xfffffffd
	.align		4
        /*0018*/ 	.word	0x00000000
	.align		4
        /*001c*/ 	.word	0xfffffffc


//--------------------- .nv.constant3             --------------------------
	.section	.nv.constant3,"a",@progbits
	.align	4
.nv.constant3:
	.type		d_samples,@object
	.size		d_samples,(d_K - d_samples)
d_samples:
	.zero		4
	.type		d_K,@object
	.size		d_K,(d_lines - d_K)
d_K:
	.zero		4
	.type		d_lines,@object
	.size		d_lines,(.L_2 - d_lines)
d_lines:
	.zero		4
.L_2:


//--------------------- .text._Z3maxPfS_S_S_      --------------------------
	.section	.text._Z3maxPfS_S_S_,"ax",@progbits
	.align	128
        .global         _Z3maxPfS_S_S_
        .type           _Z3maxPfS_S_S_,@function
        .size           _Z3maxPfS_S_S_,(.L_x_61 - _Z3maxPfS_S_S_)
        .other          _Z3maxPfS_S_S_,@"STO_CUDA_ENTRY STV_DEFAULT"
_Z3maxPfS_S_S_:
.text._Z3maxPfS_S_S_:
[----:B------:R-:W-:Y:S01]  /*0000*/  LDC R1, c[0x0][0x37c] ;  /* 0x0000df00ff017b82 */ /* 0x000fe20000000800 */
[----:B------:R-:W0:Y:S07]  /*0010*/  S2R R3, SR_TID.X ;  /* 0x0000000000037919 */ /* 0x000e2e0000002100 */
[----:B------:R-:W0:Y:S01]  /*0020*/  S2UR UR4, SR_CTAID.X ;  /* 0x00000000000479c3 */ /* 0x000e220000002500 */
[----:B------:R-:W1:Y:S07]  /*0030*/  LDCU UR5, c[0x3][0x4] ;  /* 0x00c00080ff0577ac */ /* 0x000e6e0008000800 */
[----:B------:R-:W0:Y:S02]  /*0040*/  LDC R6, c[0x0][0x360] ;  /* 0x0000d800ff067b82 */ /* 0x000e240000000800 */
[----:B0-----:R-:W-:-:S05]  /*0050*/  IMAD R6, R6, UR4, R3 ;  /* 0x0000000406067c24 */ /* 0x001fca000f8e0203 */
[----:B-1----:R-:W-:-:S13]  /*0060*/  ISETP.GE.AND P0, PT, R6, UR5, PT ;  /* 0x0000000506007c0c */ /* 0x002fda000bf06270 */
[----:B------:R-:W-:Y:S05]  /*0070*/  @P0 EXIT ;  /* 0x000000000000094d */ /* 0x000fea0003800000 */
[----:B------:R-:W0:Y:S01]  /*0080*/  LDC R11, c[0x3][RZ] ;  /* 0x00c00000ff0b7b82 */ /* 0x000e220000000800 */
[----:B------:R-:W1:Y:S01]  /*0090*/  LDCU.64 UR4, c[0x0][0x358] ;  /* 0x00006b00ff0477ac */ /* 0x000e620008000a00 */
[----:B------:R-:W-:Y:S01]  /*00a0*/  HFMA2 R8, -RZ, RZ, 0, 0 ;  /* 0x00000000ff087431 */ /* 0x000fe200000001ff */
[----:B0-----:R-:W-:-:S13]  /*00b0*/  ISETP.GE.AND P0, PT, R11, 0x1, PT ;  /* 0x000000010b00780c */ /* 0x001fda0003f06270 */
[----:B-1----:R-:W-:Y:S05]  /*00c0*/  @!P0 BRA `(.L_x_0) ;  /* 0x0000000400f48947 */ /* 0x002fea0003800000 */
[C---:B------:R-:W-:Y:S01]  /*00d0*/  ISETP.GE.U32.AND P1, PT, R11.reuse, 0x8, PT ;  /* 0x000000080b00780c */ /* 0x040fe20003f26070 */
[----:B------:R-:W-:Y:S01]  /*00e0*/  IMAD R9, R6, R11, RZ ;  /* 0x0000000b06097224 */ /* 0x000fe200078e02ff */
[----:B------:R-:W-:Y:S01]  /*00f0*/  LOP3.LUT R24, R11, 0x7, RZ, 0xc0, !PT ;  /* 0x000000070b187812 */ /* 0x000fe200078ec0ff */
[----:B------:R-:W-:Y:S01]  /*0100*/  IMAD.MOV.U32 R8, RZ, RZ, RZ ;  /* 0x000000ffff087224 */ /* 0x000fe200078e00ff */
[----:B------:R-:W-:Y:S02]  /*0110*/  MOV R0, RZ ;  /* 0x000000ff00007202 */ /* 0x000fe40000000f00 */
[----:B------:R-:W-:Y:S02]  /*0120*/  ISETP.NE.AND P0, PT, R24, RZ, PT ;  /* 0x000000ff1800720c */ /* 0x000fe40003f05270 */
[----:B------:R-:W-:-:S05]  /*0130*/  SHF.R.S32.HI R7, RZ, 0x1f, R9 ;  /* 0x0000001fff077819 */ /* 0x000fca0000011409 */
[----:B------:R-:W-:Y:S06]  /*0140*/  @!P1 BRA `(.L_x_1) ;  /* 0x0000000000c49947 */ /* 0x000fec0003800000 */
[----:B------:R-:W0:Y:S01]  /*0150*/  LDCU.128 UR8, c[0x0][0x380] ;  /* 0x00007000ff0877ac */ /* 0x000e220008000c00 */
[----:B------:R-:W-:Y:S01]  /*0160*/  LEA R2, P1, R9, 0x10, 0x2 ;  /* 0x0000001009027811 */ /* 0x000fe200078210ff */
[----:B------:R-:W-:Y:S01]  /*0170*/  IMAD.MOV.U32 R8, RZ, RZ, RZ ;  /* 0x000000ffff087224 */ /* 0x000fe200078e00ff */
[----:B------:R-:W-:Y:S02]  /*0180*/  LOP3.LUT R0, R11, 0x7ffffff8, RZ, 0xc0, !PT ;  /* 0x7ffffff80b007812 */ /* 0x000fe400078ec0ff */
[----:B------:R-:W-:Y:S02]  /*0190*/  LEA.HI.X R3, R9, RZ, R7, 0x2, P1 ;  /* 0x000000ff09037211 */ /* 0x000fe400008f1407 */
[----:B------:R-:W-:Y:S02]  /*01a0*/  IADD3 R14, PT, PT, -R0, RZ, RZ ;  /* 0x000000ff000e7210 */ /* 0x000fe40007ffe1ff */
[C---:B0-----:R-:W-:Y:S02]  /*01b0*/  IADD3 R4, P2, PT, R2.reuse, UR8, RZ ;  /* 0x0000000802047c10 */ /* 0x041fe4000ff5e0ff */
[----:B------:R-:W-:-:S02]  /*01c0*/  IADD3 R2, P1, PT, R2, UR10, RZ ;  /* 0x0000000a02027c10 */ /* 0x000fc4000ff3e0ff */
[C---:B------:R-:W-:Y:S02]  /*01d0*/  IADD3.X R5, PT, PT, R3.reuse, UR9, RZ, P2, !PT ;  /* 0x0000000903057c10 */ /* 0x040fe400097fe4ff */
[----:B------:R-:W-:-:S09]  /*01e0*/  IADD3.X R3, PT, PT, R3, UR11, RZ, P1, !PT ;  /* 0x0000000b03037c10 */ /* 0x000fd20008ffe4ff */
.L_x_2:
[----:B------:R-:W2:Y:S04]  /*01f0*/  LDG.E R22, desc[UR4][R4.64+-0x10] ;  /* 0xfffff00404167981 */ /* 0x000ea8000c1e1900 */
[----:B------:R-:W2:Y:S04]  /*0200*/  LDG.E R23, desc[UR4][R2.64+-0x10] ;  /* 0xfffff00402177981 */ /* 0x000ea8000c1e1900 */
[----:B------:R-:W3:Y:S04]  /*0210*/  LDG.E R12, desc[UR4][R4.64+-0xc] ;  /* 0xfffff404040c7981 */ /* 0x000ee8000c1e1900 */
[----:B------:R-:W3:Y:S04]  /*0220*/  LDG.E R13, desc[UR4][R2.64+-0xc] ;  /* 0xfffff404020d7981 */ /* 0x000ee8000c1e1900 */
[----:B------:R-:W4:Y:S04]  /*0230*/  LDG.E R21, desc[UR4][R4.64+-0x8] ;  /* 0xfffff80404157981 */ /* 0x000f28000c1e1900 */
[----:B------:R-:W4:Y:S04]  /*0240*/  LDG.E R20, desc[UR4][R2.64+-0x8] ;  /* 0xfffff80402147981 */ /* 0x000f28000c1e1900 */
[----:B------:R-:W5:Y:S04]  /*0250*/  LDG.E R19, desc[UR4][R4.64+-0x4] ;  /* 0xfffffc0404137981 */ /* 0x000f68000c1e1900 */
[----:B------:R-:W5:Y:S04]  /*0260*/  LDG.E R18, desc[UR4][R2.64+-0x4] ;  /* 0xfffffc0402127981 */ /* 0x000f68000c1e1900 */
[----:B------:R-:W5:Y:S04]  /*0270*/  LDG.E R17, desc[UR4][R4.64] ;  /* 0x0000000404117981 */ /* 0x000f68000c1e1900 */
[----:B------:R-:W5:Y:S04]  /*0280*/  LDG.E R16, desc[UR4][R2.64] ;  /* 0x0000000402107981 */ /* 0x000f68000c1e1900 */
[----:B------:R-:W5:Y:S04]  /*0290*/  LDG.E R15, desc[UR4][R4.64+0x4] ;  /* 0x00000404040f7981 */ /* 0x000f68000c1e1900 */
[----:B------:R-:W5:Y:S01]  /*02a0*/  LDG.E R10, desc[UR4][R2.64+0x4] ;  /* 0x00000404020a7981 */ /* 0x000f62000c1e1900 */
[----:B--2---:R-:W-:-:S03]  /*02b0*/  FADD R25, R22, -R23 ;  /* 0x8000001716197221 */ /* 0x004fc60000000000 */
[----:B------:R-:W2:Y:S04]  /*02c0*/  LDG.E R23, desc[UR4][R4.64+0x8] ;  /* 0x0000080404177981 */ /* 0x000ea8000c1e1900 */
[----:B------:R-:W2:Y:S01]  /*02d0*/  LDG.E R22, desc[UR4][R2.64+0x8] ;  /* 0x0000080402167981 */ /* 0x000ea2000c1e1900 */
[----:B------:R-:W-:-:S03]  /*02e0*/  FFMA R26, R25, R25, R8 ;  /* 0x00000019191a7223 */ /* 0x000fc60000000008 */
[----:B------:R0:W2:Y:S04]  /*02f0*/  LDG.E R8, desc[UR4][R4.64+0xc] ;  /* 0x00000c0404087981 */ /* 0x0000a8000c1e1900 */
[----:B------:R1:W2:Y:S01]  /*0300*/  LDG.E R25, desc[UR4][R2.64+0xc] ;  /* 0x00000c0402197981 */ /* 0x0002a2000c1e1900 */
[----:B---3--:R-:W-:Y:S01]  /*0310*/  FADD R13, R12, -R13 ;  /* 0x8000000d0c0d7221 */ /* 0x008fe20000000000 */
[----:B----4-:R-:W-:Y:S01]  /*0320*/  FADD R21, R21, -R20 ;  /* 0x8000001415157221 */ /* 0x010fe20000000000 */
[----:B------:R-:W-:Y:S02]  /*0330*/  VIADD R14, R14, 0x8 ;  /* 0x000000080e0e7836 */ /* 0x000fe40000000000 */
[----:B------:R-:W-:Y:S01]  /*0340*/  FFMA R26, R13, R13, R26 ;  /* 0x0000000d0d1a7223 */ /* 0x000fe2000000001a */
[----:B0-----:R-:W-:-:S02]  /*0350*/  IADD3 R4, P2, PT, R4, 0x20, RZ ;  /* 0x0000002004047810 */ /* 0x001fc40007f5e0ff */
[----:B------:R-:W-:Y:S01]  /*0360*/  ISETP.NE.AND P1, PT, R14, RZ, PT ;  /* 0x000000ff0e00720c */ /* 0x000fe20003f25270 */
[----:B------:R-:W-:Y:S01]  /*0370*/  FFMA R26, R21, R21, R26 ;  /* 0x00000015151a7223 */ /* 0x000fe2000000001a */
[----:B-----5:R-:W-:Y:S01]  /*0380*/  FADD R19, R19, -R18 ;  /* 0x8000001213137221 */ /* 0x020fe20000000000 */
[----:B-1----:R-:W-:Y:S02]  /*0390*/  IADD3 R2, P3, PT, R2, 0x20, RZ ;  /* 0x0000002002027810 */ /* 0x002fe40007f7e0ff */
[----:B------:R-:W-:Y:S01]  /*03a0*/  IADD3.X R5, PT, PT, RZ, R5, RZ, P2, !PT ;  /* 0x00000005ff057210 */ /* 0x000fe200017fe4ff */
[----:B------:R-:W-:Y:S02]  /*03b0*/  FFMA R26, R19, R19, R26 ;  /* 0x00000013131a7223 */ /* 0x000fe4000000001a */
[----:B------:R-:W-:Y:S02]  /*03c0*/  IMAD.X R3, RZ, RZ, R3, P3 ;  /* 0x000000ffff037224 */ /* 0x000fe400018e0603 */
[----:B------:R-:W-:-:S04]  /*03d0*/  FADD R17, R17, -R16 ;  /* 0x8000001011117221 */ /* 0x000fc80000000000 */
[----:B------:R-:W-:Y:S01]  /*03e0*/  FFMA R26, R17, R17, R26 ;  /* 0x00000011111a7223 */ /* 0x000fe2000000001a */
[----:B------:R-:W-:-:S04]  /*03f0*/  FADD R15, R15, -R10 ;  /* 0x8000000a0f0f7221 */ /* 0x000fc80000000000 */
[----:B------:R-:W-:Y:S01]  /*0400*/  FFMA R26, R15, R15, R26 ;  /* 0x0000000f0f1a7223 */ /* 0x000fe2000000001a */
[----:B--2---:R-:W-:-:S04]  /*0410*/  FADD R23, R23, -R22 ;  /* 0x8000001617177221 */ /* 0x004fc80000000000 */
[----:B------:R-:W-:Y:S01]  /*0420*/  FFMA R26, R23, R23, R26 ;  /* 0x00000017171a7223 */ /* 0x000fe2000000001a */
[----:B------:R-:W-:-:S04]  /*0430*/  FADD R25, R8, -R25 ;  /* 0x8000001908197221 */ /* 0x000fc80000000000 */
[----:B------:R-:W-:Y:S01]  /*0440*/  FFMA R8, R25, R25, R26 ;  /* 0x0000001919087223 */ /* 0x000fe2000000001a */
[----:B------:R-:W-:Y:S06]  /*0450*/  @P1 BRA `(.L_x_2) ;  /* 0xfffffffc00641947 */ /* 0x000fec000383ffff */
.L_x_1:
[----:B------:R-:W-:Y:S05]  /*0460*/  @!P0 BRA `(.L_x_0) ;  /* 0x00000004000c8947 */ /* 0x000fea0003800000 */
[----:B------:R-:W-:Y:S02]  /*0470*/  ISETP.GE.U32.AND P0, PT, R24, 0x4, PT ;  /* 0x000000041800780c */ /* 0x000fe40003f06070 */
[----:B------:R-:W-:-:S04]  /*0480*/  LOP3.LUT R18, R11, 0x3, RZ, 0xc0, !PT ;  /* 0x000000030b127812 */ /* 0x000fc800078ec0ff */
[----:B------:R-:W-:-:S07]  /*0490*/  ISETP.NE.AND P1, PT, R18, RZ, PT ;  /* 0x000000ff1200720c */ /* 0x000fce0003f25270 */
[----:B------:R-:W-:Y:S06]  /*04a0*/  @!P0 BRA `(.L_x_3) ;  /* 0x0000000000688947 */ /* 0x000fec0003800000 */
[----:B------:R-:W0:Y:S01]  /*04b0*/  LDCU.128 UR8, c[0x0][0x380] ;  /* 0x00007000ff0877ac */ /* 0x000e220008000c00 */
[----:B------:R-:W-:-:S04]  /*04c0*/  IADD3 R3, P0, PT, R9, R0, RZ ;  /* 0x0000000009037210 */ /* 0x000fc80007f1e0ff */
[----:B------:R-:W-:Y:S01]  /*04d0*/  IADD3.X R4, PT, PT, RZ, R7, RZ, P0, !PT ;  /* 0x00000007ff047210 */ /* 0x000fe200007fe4ff */
[----:B------:R-:W-:-:S03]  /*04e0*/  IMAD.SHL.U32 R2, R3, 0x4, RZ ;  /* 0x0000000403027824 */ /* 0x000fc600078e00ff */
[----:B------:R-:W-:Y:S02]  /*04f0*/  SHF.L.U64.HI R3, R3, 0x2, R4 ;  /* 0x0000000203037819 */ /* 0x000fe40000010204 */
[C---:B0-----:R-:W-:Y:S02]  /*0500*/  IADD3 R4, P0, PT, R2.reuse, UR8, RZ ;  /* 0x0000000802047c10 */ /* 0x041fe4000ff1e0ff */
[----:B------:R-:W-:Y:S02]  /*0510*/  IADD3 R2, P2, PT, R2, UR10, RZ ;  /* 0x0000000a02027c10 */ /* 0x000fe4000ff5e0ff */
[C---:B------:R-:W-:Y:S02]  /*0520*/  IADD3.X R5, PT, PT, R3.reuse, UR9, RZ, P0, !PT ;  /* 0x0000000903057c10 */ /* 0x040fe400087fe4ff */
[----:B------:R-:W-:-:S03]  /*0530*/  IADD3.X R3, PT, PT, R3, UR11, RZ, P2, !PT ;  /* 0x0000000b03037c10 */ /* 0x000fc600097fe4ff */
[----:B------:R-:W2:Y:S04]  /*0540*/  LDG.E R10, desc[UR4][R4.64] ;  /* 0x00000004040a7981 */ /* 0x000ea8000c1e1900 */
[----:B------:R-:W2:Y:S04]  /*0550*/  LDG.E R13, desc[UR4][R2.64] ;  /* 0x00000004020d7981 */ /* 0x000ea8000c1e1900 */
[----:B------:R-:W3:Y:S04]  /*0560*/  LDG.E R12, desc[UR4][R4.64+0x4] ;  /* 0x00000404040c7981 */ /* 0x000ee8000c1e1900 */
[----:B------:R-:W3:Y:S04]  /*0570*/  LDG.E R15, desc[UR4][R2.64+0x4] ;  /* 0x00000404020f7981 */ /* 0x000ee8000c1e1900 */
[----:B------:R-:W4:Y:S04]  /*0580*/  LDG.E R14, desc[UR4][R4.64+0x8] ;  /* 0x00000804040e7981 */ /* 0x000f28000c1e1900 */
[----:B------:R-:W4:Y:S04]  /*0590*/  LDG.E R17, desc[UR4][R2.64+0x8] ;  /* 0x0000080402117981 */ /* 0x000f28000c1e1900 */
[----:B------:R-:W5:Y:S04]  /*05a0*/  LDG.E R16, desc[UR4][R4.64+0xc] ;  /* 0x00000c0404107981 */ /* 0x000f68000c1e1900 */
[----:B------:R-:W5:Y:S01]  /*05b0*/  LDG.E R19, desc[UR4][R2.64+0xc] ;  /* 0x00000c0402137981 */ /* 0x000f62000c1e1900 */
[----:B------:R-:W-:Y:S01]  /*05c0*/  IADD3 R0, PT, PT, R0, 0x4, RZ ;  /* 0x0000000400007810 */ /* 0x000fe20007ffe0ff */
[----:B--2---:R-:W-:-:S04]  /*05d0*/  FADD R13, R10, -R13 ;  /* 0x8000000d0a0d7221 */ /* 0x004fc80000000000 */
[----:B------:R-:W-:Y:S01]  /*05e0*/  FFMA R8, R13, R13, R8 ;  /* 0x0000000d0d087223 */ /* 0x000fe20000000008 */
[----:B---3--:R-:W-:-:S04]  /*05f0*/  FADD R15, R12, -R15 ;  /* 0x8000000f0c0f7221 */ /* 0x008fc80000000000 */
[----:B------:R-:W-:Y:S01]  /*0600*/  FFMA R8, R15, R15, R8 ;  /* 0x0000000f0f087223 */ /* 0x000fe20000000008 */
[----:B----4-:R-:W-:-:S04]  /*0610*/  FADD R17, R14, -R17 ;  /* 0x800000110e117221 */ /* 0x010fc80000000000 */
[----:B------:R-:W-:Y:S01]  /*0620*/  FFMA R8, R17, R17, R8 ;  /* 0x0000001111087223 */ /* 0x000fe20000000008 */
[----:B-----5:R-:W-:-:S04]  /*0630*/  FADD R19, R16, -R19 ;  /* 0x8000001310137221 */ /* 0x020fc80000000000 */
[----:B------:R-:W-:-:S07]  /*0640*/  FFMA R8, R19, R19, R8 ;  /* 0x0000001313087223 */ /* 0x000fce0000000008 */
.L_x_3:
[----:B------:R-:W-:Y:S05]  /*0650*/  @!P1 BRA `(.L_x_0) ;  /* 0x0000000000909947 */ /* 0x000fea0003800000 */
[----:B------:R-:W0:Y:S01]  /*0660*/  LDC.64 R14, c[0x0][0x380] ;  /* 0x0000e000ff0e7b82 */ /* 0x000e220000000a00 */
[----:B------:R-:W-:Y:S02]  /*0670*/  ISETP.NE.AND P1, PT, R18, 0x1, PT ;  /* 0x000000011200780c */ /* 0x000fe40003f25270 */
[----:B------:R-:W-:-:S04]  /*0680*/  LOP3.LUT R11, R11, 0x1, RZ, 0xc0, !PT ;  /* 0x000000010b0b7812 */ /* 0x000fc800078ec0ff */
[----:B------:R-:W-:Y:S01]  /*0690*/  ISETP.NE.U32.AND P0, PT, R11, 0x1, PT ;  /* 0x000000010b00780c */ /* 0x000fe20003f05070 */
[----:B------:R-:W1:Y:S06]  /*06a0*/  LDC.64 R12, c[0x0][0x388] ;  /* 0x0000e200ff0c7b82 */ /* 0x000e6c0000000a00 */
[----:B------:R-:W-:Y:S02]  /*06b0*/  @P1 IADD3 R10, P2, PT, R9, R0, RZ ;  /* 0x00000000090a1210 */ /* 0x000fe40007f5e0ff */
[----:B------:R-:W2:Y:S01]  /*06c0*/  LDC.64 R4, c[0x0][0x388] ;  /* 0x0000e200ff047b82 */ /* 0x000ea20000000a00 */
[----:B------:R-:W-:-:S02]  /*06d0*/  @P1 IADD3 R0, PT, PT, R0, 0x2, RZ ;  /* 0x0000000200001810 */ /* 0x000fc40007ffe0ff */
[----:B------:R-:W-:Y:S02]  /*06e0*/  @P1 IMAD.X R11, RZ, RZ, R7, P2 ;  /* 0x000000ffff0b1224 */ /* 0x000fe400010e0607 */
[C---:B------:R-:W-:Y:S01]  /*06f0*/  @P1 IMAD.SHL.U32 R17, R10.reuse, 0x4, RZ ;  /* 0x000000040a111824 */ /* 0x040fe200078e00ff */
[----:B------:R-:W-:Y:S02]  /*0700*/  @!P0 IADD3 R9, P2, PT, R9, R0, RZ ;  /* 0x0000000009098210 */ /* 0x000fe40007f5e0ff */
[----:B------:R-:W3:Y:S01]  /*0710*/  LDC.64 R2, c[0x0][0x380] ;  /* 0x0000e000ff027b82 */ /* 0x000ee20000000a00 */
[----:B------:R-:W-:Y:S02]  /*0720*/  @P1 SHF.L.U64.HI R16, R10, 0x2, R11 ;  /* 0x000000020a101819 */ /* 0x000fe4000001020b */
[----:B0-----:R-:W-:Y:S02]  /*0730*/  @P1 IADD3 R14, P3, PT, R17, R14, RZ ;  /* 0x0000000e110e1210 */ /* 0x001fe40007f7e0ff */
[----:B------:R-:W-:Y:S01]  /*0740*/  @!P0 IADD3.X R0, PT, PT, RZ, R7, RZ, P2, !PT ;  /* 0x00000007ff008210 */ /* 0x000fe200017fe4ff */
[----:B------:R-:W-:Y:S01]  /*0750*/  @!P0 IMAD.SHL.U32 R7, R9, 0x4, RZ ;  /* 0x0000000409078824 */ /* 0x000fe200078e00ff */
[----:B-1----:R-:W-:Y:S01]  /*0760*/  @P1 IADD3 R10, P4, PT, R17, R12, RZ ;  /* 0x0000000c110a1210 */ /* 0x002fe20007f9e0ff */
[----:B------:R-:W-:Y:S01]  /*0770*/  @P1 IMAD.X R15, R16, 0x1, R15, P3 ;  /* 0x00000001100f1824 */ /* 0x000fe200018e060f */
[----:B------:R-:W-:-:S02]  /*0780*/  @!P0 SHF.L.U64.HI R0, R9, 0x2, R0 ;  /* 0x0000000209008819 */ /* 0x000fc40000010200 */
[----:B------:R-:W-:Y:S02]  /*0790*/  @P1 IADD3.X R11, PT, PT, R16, R13, RZ, P4, !PT ;  /* 0x0000000d100b1210 */ /* 0x000fe400027fe4ff */
[----:B------:R-:W4:Y:S01]  /*07a0*/  @P1 LDG.E R9, desc[UR4][R14.64] ;  /* 0x000000040e091981 */ /* 0x000f22000c1e1900 */
[----:B--2---:R-:W-:-:S03]  /*07b0*/  @!P0 IADD3 R4, P3, PT, R7, R4, RZ ;  /* 0x0000000407048210 */ /* 0x004fc60007f7e0ff */
[----:B------:R-:W4:Y:S02]  /*07c0*/  @P1 LDG.E R12, desc[UR4][R10.64] ;  /* 0x000000040a0c1981 */ /* 0x000f24000c1e1900 */
[----:B------:R-:W-:Y:S02]  /*07d0*/  @!P0 IMAD.X R5, R0, 0x1, R5, P3 ;  /* 0x0000000100058824 */ /* 0x000fe400018e0605 */
[----:B------:R-:W2:Y:S01]  /*07e0*/  @P1 LDG.E R13, desc[UR4][R14.64+0x4] ;  /* 0x000004040e0d1981 */ /* 0x000ea2000c1e1900 */
[----:B---3--:R-:W-:-:S03]  /*07f0*/  @!P0 IADD3 R2, P2, PT, R7, R2, RZ ;  /* 0x0000000207028210 */ /* 0x008fc60007f5e0ff */
[----:B------:R-:W2:Y:S01]  /*0800*/  @P1 LDG.E R16, desc[UR4][R10.64+0x4] ;  /* 0x000004040a101981 */ /* 0x000ea2000c1e1900 */
[----:B------:R-:W-:-:S03]  /*0810*/  @!P0 IADD3.X R3, PT, PT, R0, R3, RZ, P2, !PT ;  /* 0x0000000300038210 */ /* 0x000fc600017fe4ff */
[----:B------:R-:W3:Y:S04]  /*0820*/  @!P0 LDG.E R5, desc[UR4][R4.64] ;  /* 0x0000000404058981 */ /* 0x000ee8000c1e1900 */
[----:B------:R-:W3:Y:S01]  /*0830*/  @!P0 LDG.E R2, desc[UR4][R2.64] ;  /* 0x0000000402028981 */ /* 0x000ee2000c1e1900 */
[----:B----4-:R-:W-:-:S04]  /*0840*/  @P1 FADD R9, R9, -R12 ;  /* 0x8000000c09091221 */ /* 0x010fc80000000000 */
[----:B------:R-:W-:Y:S01]  /*0850*/  @P1 FFMA R9, R9, R9, R8 ;  /* 0x0000000909091223 */ /* 0x000fe20000000008 */
[----:B--2---:R-:W-:-:S04]  /*0860*/  @P1 FADD R16, R13, -R16 ;  /* 0x800000100d101221 */ /* 0x004fc80000000000 */
[----:B------:R-:W-:Y:S01]  /*0870*/  @P1 FFMA R8, R16, R16, R9 ;  /* 0x0000001010081223 */ /* 0x000fe20000000009 */
[----:B---3--:R-:W-:-:S04]  /*0880*/  @!P0 FADD R7, R2, -R5 ;  /* 0x8000000502078221 */ /* 0x008fc80000000000 */
[----:B------:R-:W-:-:S07]  /*0890*/  @!P0 FFMA R8, R7, R7, R8 ;  /* 0x0000000707088223 */ /* 0x000fce0000000008 */
.L_x_0:
[----:B------:R-:W-:Y:S01]  /*08a0*/  IADD3 R0, PT, PT, R8, -0xd000000, RZ ;  /* 0xf300000008007810 */ /* 0x000fe20007ffe0ff */
[----:B------:R0:W1:Y:S01]  /*08b0*/  MUFU.RSQ R3, R8 ;  /* 0x0000000800037308 */ /* 0x0000620000001400 */
[----:B------:R-:W-:Y:S02]  /*08c0*/  BSSY.RECONVERGENT B0, `(.L_x_4) ;  /* 0x000000b000007945 */ /* 0x000fe40003800200 */
[----:B------:R-:W-:-:S13]  /*08d0*/  ISETP.GT.U32.AND P0, PT, R0, 0x727fffff, PT ;  /* 0x727fffff0000780c */ /* 0x000fda0003f04070 */
[----:B0-----:R-:W-:Y:S05]  /*08e0*/  @!P0 BRA `(.L_x_5) ;  /* 0x0000000000108947 */ /* 0x001fea0003800000 */
[----:B------:R-:W-:Y:S01]  /*08f0*/  IMAD.MOV.U32 R0, RZ, RZ, R8 ;  /* 0x000000ffff007224 */ /* 0x000fe200078e0008 */
[----:B------:R-:W-:-:S07]  /*0900*/  MOV R8, 0x920 ;  /* 0x0000092000087802 */ /* 0x000fce0000000f00 */
[----:B-1----:R-:W-:Y:S05]  /*0910*/  CALL.REL.NOINC `($__internal_0_$__cuda_sm20_sqrt_rn_f32_slowpath) ;  /* 0x00000000003c7944 */ /* 0x002fea0003c00000 */
[----:B------:R-:W-:Y:S05]  /*0920*/  BRA `(.L_x_6) ;  /* 0x0000000000107947 */ /* 0x000fea0003800000 */
.L_x_5:
[C---:B-1----:R-:W-:Y:S01]  /*0930*/  FMUL.FTZ R9, R3.reuse, R8 ;  /* 0x0000000803097220 */ /* 0x042fe20000410000 */
[----:B------:R-:W-:-:S03]  /*0940*/  FMUL.FTZ R0, R3, 0.5 ;  /* 0x3f00000003007820 */ /* 0x000fc60000410000 */
[----:B------:R-:W-:-:S04]  /*0950*/  FFMA R8, -R9, R9, R8 ;  /* 0x0000000909087223 */ /* 0x000fc80000000108 */
[----:B------:R-:W-:-:S07]  /*0960*/  FFMA R9, R8, R0, R9 ;  /* 0x0000000008097223 */ /* 0x000fce0000000009 */
.L_x_6:
[----:B------:R-:W-:Y:S05]  /*0970*/  BSYNC.RECONVERGENT B0 ;  /* 0x0000000000007941 */ /* 0x000fea0003800200 */
.L_x_4:
[----:B------:R-:W0:Y:S08]  /*0980*/  LDC.64 R4, c[0x0][0x398] ;  /* 0x0000e600ff047b82 */ /* 0x000e300000000a00 */
[----:B------:R-:W1:Y:S01]  /*0990*/  LDC.64 R2, c[0x0][0x390] ;  /* 0x0000e400ff027b82 */ /* 0x000e620000000a00 */
[----:B0-----:R-:W-:-:S05]  /*09a0*/  IMAD.WIDE R6, R6, 0x4, R4 ;  /* 0x0000000406067825 */ /* 0x001fca00078e0204 */
[----:B------:R0:W-:Y:S04]  /*09b0*/  STG.E desc[UR4][R6.64], R9 ;  /* 0x0000000906007986 */ /* 0x0001e8000c101904 */
[----:B-1----:R-:W2:Y:S02]  /*09c0*/  LDG.E R0, desc[UR4][R2.64] ;  /* 0x0000000402007981 */ /* 0x002ea4000c1e1900 */
[----:B--2---:R-:W-:-:S13]  /*09d0*/  FSETP.GT.AND P0, PT, R9, R0, PT ;  /* 0x000000000900720b */ /* 0x004fda0003f04000 */
[----:B0-----:R-:W-:Y:S05]  /*09e0*/  @!P0 EXIT ;  /* 0x000000000000894d */ /* 0x001fea0003800000 */
[----:B------:R-:W-:Y:S01]  /*09f0*/  STG.E desc[UR4][R2.64], R9 ;  /* 0x0000000902007986 */ /* 0x000fe2000c101904 */
[----:B------:R-:W-:Y:S05]  /*0a00*/  EXIT ;  /* 0x000000000000794d */ /* 0x000fea0003800000 */
        .weak           $__internal_0_$__cuda_sm20_sqrt_rn_f32_slowpath
        .type           $__internal_0_$__cuda_sm20_sqrt_rn_f32_slowpath,@function
        .size           $__internal_0_$__cuda_sm20_sqrt_rn_f32_slowpath,(.L_x_61 - $__internal_0_$__cuda_sm20_sqrt_rn_f32_slowpath)
$__internal_0_$__cuda_sm20_sqrt_rn_f32_slowpath:
[----:B------:R-:W-:-:S13]  /*0a10*/  LOP3.LUT P0, RZ, R0, 0x7fffffff, RZ, 0xc0, !PT ;  /* 0x7fffffff00ff7812 */ /* 0x000fda000780c0ff */
[----:B------:R-:W-:Y:S01]  /*0a20*/  @!P0 MOV R2, R0 ;  /* 0x0000000000028202 */ /* 0x000fe20000000f00 */
[----:B------:R-:W-:Y:S06]  /*0a30*/  @!P0 BRA `(.L_x_7) ;  /* 0x0000000000408947 */ /* 0x000fec0003800000 */
[----:B------:R-:W-:-:S13]  /*0a40*/  FSETP.GEU.FTZ.AND P0, PT, R0, RZ, PT ;  /* 0x000000ff0000720b */ /* 0x000fda0003f1e000 */
[----:B------:R-:W-:Y:S01]  /*0a50*/  @!P0 IMAD.MOV.U32 R2, RZ, RZ, 0x7fffffff ;  /* 0x7fffffffff028424 */ /* 0x000fe200078e00ff */
[----:B------:R-:W-:Y:S06]  /*0a60*/  @!P0 BRA `(.L_x_7) ;  /* 0x0000000000348947 */ /* 0x000fec0003800000 */
[----:B------:R-:W-:-:S13]  /*0a70*/  FSETP.GTU.FTZ.AND P0, PT, |R0|, +INF , PT ;  /* 0x7f8000000000780b */ /* 0x000fda0003f1c200 */
[----:B------:R-:W-:Y:S01]  /*0a80*/  @P0 FADD.FTZ R2, R0, 1 ;  /* 0x3f80000000020421 */ /* 0x000fe20000010000 */
[----:B------:R-:W-:Y:S06]  /*0a90*/  @P0 BRA `(.L_x_7) ;  /* 0x0000000000280947 */ /* 0x000fec0003800000 */
[----:B------:R-:W-:-:S13]  /*0aa0*/  FSETP.NEU.FTZ.AND P0, PT, |R0|, +INF , PT ;  /* 0x7f8000000000780b */ /* 0x000fda0003f1d200 */
[----:B------:R-:W-:-:S04]  /*0ab0*/  @P0 FFMA R3, R0, 1.84467440737095516160e+19, RZ ;  /* 0x5f80000000030823 */ /* 0x000fc800000000ff */
[----:B------:R-:W0:Y:S02]  /*0ac0*/  @P0 MUFU.RSQ R2, R3 ;  /* 0x0000000300020308 */ /* 0x000e240000001400 */
[----:B0-----:R-:W-:Y:S01]  /*0ad0*/  @P0 FMUL.FTZ R4, R3, R2 ;  /* 0x0000000203040220 */ /* 0x001fe20000410000 */
[----:B------:R-:W-:Y:S01]  /*0ae0*/  @P0 FMUL.FTZ R7, R2, 0.5 ;  /* 0x3f00000002070820 */ /* 0x000fe20000410000 */
[----:B------:R-:W-:Y:S02]  /*0af0*/  @!P0 MOV R2, R0 ;  /* 0x0000000000028202 */ /* 0x000fe40000000f00 */
[----:B------:R-:W-:-:S04]  /*0b00*/  @P0 FADD.FTZ R5, -R4, -RZ ;  /* 0x800000ff04050221 */ /* 0x000fc80000010100 */
[----:B------:R-:W-:-:S04]  /*0b10*/  @P0 FFMA R5, R4, R5, R3 ;  /* 0x0000000504050223 */ /* 0x000fc80000000003 */
[----:B------:R-:W-:-:S04]  /*0b20*/  @P0 FFMA R5, R5, R7, R4 ;  /* 0x0000000705050223 */ /* 0x000fc80000000004 */
[----:B------:R-:W-:-:S07]  /*0b30*/  @P0 FMUL.FTZ R2, R5, 2.3283064365386962891e-10 ;  /* 0x2f80000005020820 */ /* 0x000fce0000410000 */
.L_x_7:
[----:B------:R-:W-:Y:S02]  /*0b40*/  HFMA2 R3, -RZ, RZ, 0, 0 ;  /* 0x00000000ff037431 */ /* 0x000fe400000001ff */
[----:B------:R-:W-:Y:S01]  /*0b50*/  IMAD.MOV.U32 R9, RZ, RZ, R2 ;  /* 0x000000ffff097224 */ /* 0x000fe200078e0002 */
[----:B------:R-:W-:-:S04]  /*0b60*/  MOV R2, R8 ;  /* 0x0000000800027202 */ /* 0x000fc80000000f00 */
[----:B------:R-:W-:Y:S05]  /*0b70*/  RET.REL.NODEC R2 `(_Z3maxPfS_S_S_) ;  /* 0xfffffff402207950 */ /* 0x000fea0003c3ffff */
.L_x_8:
[----:B------:R-:W-:-:S00]  /*0b80*/  BRA `(.L_x_8) ;  /* 0xfffffffc00fc7947 */ /* 0x000fc0000383ffff */
[----:B------:R-:W-:-:S00]  /*0b90*/  NOP ;  /* 0x0000000000007918 */ /* 0x000fc00000000000 */
        /* <DEDUP_REMOVED lines=14> */
.L_x_61:


//--------------------- .text._Z10third_stepPfPi  --------------------------
	.section	.text._Z10third_stepPfPi,"ax",@progbits
	.align	128
        .global         _Z10third_stepPfPi
        .type           _Z10third_stepPfPi,@function
        .size           _Z10third_stepPfPi,(.L_x_62 - _Z10third_stepPfPi)
        .other          _Z10third_stepPfPi,@"STO_CUDA_ENTRY STV_DEFAULT"
_Z10third_stepPfPi:
.text._Z10third_stepPfPi:
[----:B------:R-:W-:Y:S01]  /*0000*/  LDC R1, c[0x0][0x37c] ;  /* 0x0000df00ff017b82 */ /* 0x000fe20000000800 */
[----:B------:R-:W0:Y:S07]  /*0010*/  S2R R0, SR_TID.X ;  /* 0x0000000000007919 */ /* 0x000e2e0000002100 */
[----:B------:R-:W0:Y:S08]  /*0020*/  S2UR UR4, SR_CTAID.X ;  /* 0x00000000000479c3 */ /* 0x000e300000002500 */
[----:B------:R-:W0:Y:S08]  /*0030*/  LDC R3, c[0x0][0x360] ;  /* 0x0000d800ff037b82 */ /* 0x000e300000000800 */
[----:B------:R-:W1:Y:S01]  /*0040*/  LDC.64 R6, c[0x3][RZ] ;  /* 0x00c00000ff067b82 */ /* 0x000e620000000a00 */
[----:B0-----:R-:W-:Y:S01]  /*0050*/  IMAD R3, R3, UR4, R0 ;  /* 0x0000000403037c24 */ /* 0x001fe2000f8e0200 */
[----:B-1----:R-:W-:-:S04]  /*0060*/  ISETP.GE.AND P0, PT, R6, 0x1, PT ;  /* 0x000000010600780c */ /* 0x002fc80003f06270 */
[----:B------:R-:W-:-:S13]  /*0070*/  ISETP.GE.OR P0, PT, R3, R7, !P0 ;  /* 0x000000070300720c */ /* 0x000fda0004706670 */
[----:B------:R-:W-:Y:S05]  /*0080*/  @P0 EXIT ;  /* 0x000000000000094d */ /* 0x000fea0003800000 */
[----:B------:R-:W0:Y:S01]  /*0090*/  LDC.64 R4, c[0x0][0x388] ;  /* 0x0000e200ff047b82 */ /* 0x000e220000000a00 */
[C---:B------:R-:W-:Y:S01]  /*00a0*/  ISETP.GE.U32.AND P0, PT, R6.reuse, 0x4, PT ;  /* 0x000000040600780c */ /* 0x040fe20003f06070 */
[----:B------:R-:W1:Y:S01]  /*00b0*/  LDCU.64 UR6, c[0x0][0x358] ;  /* 0x00006b00ff0677ac */ /* 0x000e620008000a00 */
[C---:B------:R-:W-:Y:S01]  /*00c0*/  IMAD R8, R3.reuse, R6, RZ ;  /* 0x0000000603087224 */ /* 0x040fe200078e02ff */
[----:B------:R-:W-:Y:S01]  /*00d0*/  LOP3.LUT R2, R6, 0x3, RZ, 0xc0, !PT ;  /* 0x0000000306027812 */ /* 0x000fe200078ec0ff */
[----:B------:R-:W-:Y:S02]  /*00e0*/  IMAD.MOV.U32 R9, RZ, RZ, RZ ;  /* 0x000000ffff097224 */ /* 0x000fe400078e00ff */
[----:B0-----:R-:W-:-:S07]  /*00f0*/  IMAD.WIDE R4, R3, 0x4, R4 ;  /* 0x0000000403047825 */ /* 0x001fce00078e0204 */
[----:B-1----:R-:W-:Y:S05]  /*0100*/  @!P0 BRA `(.L_x_9) ;  /* 0x00000004003c8947 */ /* 0x002fea0003800000 */
[----:B------:R-:W0:Y:S01]  /*0110*/  LDCU.64 UR4, c[0x0][0x380] ;  /* 0x00007000ff0477ac */ /* 0x000e220008000a00 */
[----:B------:R-:W-:Y:S01]  /*0120*/  LOP3.LUT R9, R6, 0x7ffffffc, RZ, 0xc0, !PT ;  /* 0x7ffffffc06097812 */ /* 0x000fe200078ec0ff */
[----:B------:R-:W-:-:S04]  /*0130*/  IMAD.MOV.U32 R10, RZ, RZ, R8 ;  /* 0x000000ffff0a7224 */ /* 0x000fc800078e0008 */
[----:B------:R-:W-:Y:S01]  /*0140*/  IMAD.MOV R11, RZ, RZ, -R9 ;  /* 0x000000ffff0b7224 */ /* 0x000fe200078e0a09 */
[----:B0-----:R-:W-:-:S04]  /*0150*/  UIADD3 UR4, UP0, UPT, UR4, 0x8, URZ ;  /* 0x0000000804047890 */ /* 0x001fc8000ff1e0ff */
[----:B------:R-:W-:-:S12]  /*0160*/  UIADD3.X UR5, UPT, UPT, URZ, UR5, URZ, UP0, !UPT ;  /* 0x00000005ff057290 */ /* 0x000fd800087fe4ff */
.L_x_18:
[----:B------:R-:W2:Y:S01]  /*0170*/  LDG.E R3, desc[UR6][R4.64] ;  /* 0x0000000604037981 */ /* 0x000ea2000c1e1900 */
[----:B0-----:R-:W-:Y:S02]  /*0180*/  IMAD.U32 R6, RZ, RZ, UR4 ;  /* 0x00000004ff067e24 */ /* 0x001fe4000f8e00ff */
[----:B------:R-:W-:Y:S02]  /*0190*/  IMAD.U32 R7, RZ, RZ, UR5 ;  /* 0x00000005ff077e24 */ /* 0x000fe4000f8e00ff */
[----:B------:R-:W-:-:S05]  /*01a0*/  IMAD.WIDE R6, R10, 0x4, R6 ;  /* 0x000000040a067825 */ /* 0x000fca00078e0206 */
[----:B------:R-:W3:Y:S01]  /*01b0*/  LDG.E R0, desc[UR6][R6.64+-0x8] ;  /* 0xfffff80606007981 */ /* 0x000ee2000c1e1900 */
[----:B------:R-:W-:Y:S01]  /*01c0*/  IADD3 R11, PT, PT, R11, 0x4, RZ ;  /* 0x000000040b0b7810 */ /* 0x000fe20007ffe0ff */
[----:B------:R-:W-:Y:S03]  /*01d0*/  BSSY.RECONVERGENT B0, `(.L_x_10) ;  /* 0x000000e000007945 */ /* 0x000fe60003800200 */
[----:B------:R-:W-:Y:S02]  /*01e0*/  ISETP.NE.AND P2, PT, R11, RZ, PT ;  /* 0x000000ff0b00720c */ /* 0x000fe40003f45270 */
[----:B--2---:R-:W-:-:S04]  /*01f0*/  I2FP.F32.S32 R3, R3 ;  /* 0x0000000300037245 */ /* 0x004fc80000201400 */
[----:B------:R-:W0:Y:S08]  /*0200*/  MUFU.RCP R12, R3 ;  /* 0x00000003000c7308 */ /* 0x000e300000001000 */
[----:B---3--:R-:W1:Y:S01]  /*0210*/  FCHK P0, R0, R3 ;  /* 0x0000000300007302 */ /* 0x008e620000000000 */
[----:B0-----:R-:W-:-:S04]  /*0220*/  FFMA R13, -R3, R12, 1 ;  /* 0x3f800000030d7423 */ /* 0x001fc8000000010c */
[----:B------:R-:W-:-:S04]  /*0230*/  FFMA R13, R12, R13, R12 ;  /* 0x0000000d0c0d7223 */ /* 0x000fc8000000000c */
[----:B------:R-:W-:-:S04]  /*0240*/  FFMA R12, R0, R13, RZ ;  /* 0x0000000d000c7223 */ /* 0x000fc800000000ff */
[----:B------:R-:W-:-:S04]  /*0250*/  FFMA R14, -R3, R12, R0 ;  /* 0x0000000c030e7223 */ /* 0x000fc80000000100 */
[----:B------:R-:W-:Y:S01]  /*0260*/  FFMA R13, R13, R14, R12 ;  /* 0x0000000e0d0d7223 */ /* 0x000fe2000000000c */
[----:B-1----:R-:W-:Y:S06]  /*0270*/  @!P0 BRA `(.L_x_11) ;  /* 0x00000000000c8947 */ /* 0x002fec0003800000 */
[----:B------:R-:W-:-:S07]  /*0280*/  MOV R12, 0x2a0 ;  /* 0x000002a0000c7802 */ /* 0x000fce0000000f00 */
[----:B------:R-:W-:Y:S05]  /*0290*/  CALL.REL.NOINC `($__internal_1_$__cuda_sm3x_div_rn_noftz_f32_slowpath) ;  /* 0x0000000400487944 */ /* 0x000fea0003c00000 */
[----:B------:R-:W-:-:S07]  /*02a0*/  IMAD.MOV.U32 R13, RZ, RZ, R15 ;  /* 0x000000ffff0d7224 */ /* 0x000fce00078e000f */
.L_x_11:
[----:B------:R-:W-:Y:S05]  /*02b0*/  BSYNC.RECONVERGENT B0 ;  /* 0x0000000000007941 */ /* 0x000fea0003800200 */
.L_x_10:
[----:B------:R0:W-:Y:S04]  /*02c0*/  STG.E desc[UR6][R6.64+-0x8], R13 ;  /* 0xfffff80d06007986 */ /* 0x0001e8000c101906 */
[----:B------:R-:W2:Y:S04]  /*02d0*/  LDG.E R3, desc[UR6][R4.64] ;  /* 0x0000000604037981 */ /* 0x000ea8000c1e1900 */
[----:B------:R-:W3:Y:S01]  /*02e0*/  LDG.E R0, desc[UR6][R6.64+-0x4] ;  /* 0xfffffc0606007981 */ /* 0x000ee2000c1e1900 */
[----:B------:R-:W-:Y:S01]  /*02f0*/  BSSY.RECONVERGENT B0, `(.L_x_12) ;  /* 0x000000c000007945 */ /* 0x000fe20003800200 */
[----:B--2---:R-:W-:-:S04]  /*0300*/  I2FP.F32.S32 R3, R3 ;  /* 0x0000000300037245 */ /* 0x004fc80000201400 */
[----:B------:R-:W1:Y:S08]  /*0310*/  MUFU.RCP R12, R3 ;  /* 0x00000003000c7308 */ /* 0x000e700000001000 */
[----:B---3--:R-:W2:Y:S01]  /*0320*/  FCHK P0, R0, R3 ;  /* 0x0000000300007302 */ /* 0x008ea20000000000 */
[----:B-1----:R-:W-:-:S04]  /*0330*/  FFMA R15, -R3, R12, 1 ;  /* 0x3f800000030f7423 */ /* 0x002fc8000000010c */
[----:B------:R-:W-:-:S04]  /*0340*/  FFMA R15, R12, R15, R12 ;  /* 0x0000000f0c0f7223 */ /* 0x000fc8000000000c */
[----:B------:R-:W-:-:S04]  /*0350*/  FFMA R12, R0, R15, RZ ;  /* 0x0000000f000c7223 */ /* 0x000fc800000000ff */
[----:B------:R-:W-:-:S04]  /*0360*/  FFMA R14, -R3, R12, R0 ;  /* 0x0000000c030e7223 */ /* 0x000fc80000000100 */
[----:B------:R-:W-:Y:S01]  /*0370*/  FFMA R15, R15, R14, R12 ;  /* 0x0000000e0f0f7223 */ /* 0x000fe2000000000c */
[----:B0-2---:R-:W-:Y:S06]  /*0380*/  @!P0 BRA `(.L_x_13) ;  /* 0x0000000000088947 */ /* 0x005fec0003800000 */
[----:B------:R-:W-:-:S07]  /*0390*/  MOV R12, 0x3b0 ;  /* 0x000003b0000c7802 */ /* 0x000fce0000000f00 */
[----:B------:R-:W-:Y:S05]  /*03a0*/  CALL.REL.NOINC `($__internal_1_$__cuda_sm3x_div_rn_noftz_f32_slowpath) ;  /* 0x0000000400047944 */ /* 0x000fea0003c00000 */
.L_x_13:
[----:B------:R-:W-:Y:S05]  /*03b0*/  BSYNC.RECONVERGENT B0 ;  /* 0x0000000000007941 */ /* 0x000fea0003800200 */
.L_x_12:
        /* <DEDUP_REMOVED lines=15> */
[----:B------:R-:W-:-:S07]  /*04b0*/  IMAD.MOV.U32 R13, RZ, RZ, R15 ;  /* 0x000000ffff0d7224 */ /* 0x000fce00078e000f */
.L_x_15:
[----:B------:R-:W-:Y:S05]  /*04c0*/  BSYNC.RECONVERGENT B0 ;  /* 0x0000000000007941 */ /* 0x000fea0003800200 */
.L_x_14:
        /* <DEDUP_REMOVED lines=15> */
.L_x_17:
[----:B------:R-:W-:Y:S05]  /*05c0*/  BSYNC.RECONVERGENT B0 ;  /* 0x0000000000007941 */ /* 0x000fea0003800200 */
.L_x_16:
[----:B------:R0:W-:Y:S01]  /*05d0*/  STG.E desc[UR6][R6.64+0x4], R15 ;  /* 0x0000040f06007986 */ /* 0x0001e2000c101906 */
[----:B------:R-:W-:Y:S01]  /*05e0*/  VIADD R10, R10, 0x4 ;  /* 0x000000040a0a7836 */ /* 0x000fe20000000000 */
[----:B------:R-:W-:Y:S06]  /*05f0*/  @P2 BRA `(.L_x_18) ;  /* 0xfffffff800dc2947 */ /* 0x000fec000383ffff */
.L_x_9:
[----:B------:R-:W-:-:S13]  /*0600*/  ISETP.NE.AND P0, PT, R2, RZ, PT ;  /* 0x000000ff0200720c */ /* 0x000fda0003f05270 */
[----:B------:R-:W-:Y:S05]  /*0610*/  @!P0 EXIT ;  /* 0x000000000000894d */ /* 0x000fea0003800000 */
[----:B0-----:R-:W0:Y:S01]  /*0620*/  LDC.64 R6, c[0x0][0x380] ;  /* 0x0000e000ff067b82 */ /* 0x001e220000000a00 */
[----:B------:R-:W-:Y:S01]  /*0630*/  IMAD.IADD R11, R8, 0x1, R9 ;  /* 0x00000001080b7824 */ /* 0x000fe200078e0209 */
[----:B------:R-:W-:-:S07]  /*0640*/  IADD3 R2, PT, PT, -R2, RZ, RZ ;  /* 0x000000ff02027210 */ /* 0x000fce0007ffe1ff */
.L_x_21:
[----:B------:R-:W2:Y:S01]  /*0650*/  LDG.E R3, desc[UR6][R4.64] ;  /* 0x0000000604037981 */ /* 0x000ea2000c1e1900 */
[----:B01----:R-:W-:-:S05]  /*0660*/  IMAD.WIDE R8, R11, 0x4, R6 ;  /* 0x000000040b087825 */ /* 0x003fca00078e0206 */
[----:B------:R-:W3:Y:S01]  /*0670*/  LDG.E R0, desc[UR6][R8.64] ;  /* 0x0000000608007981 */ /* 0x000ee2000c1e1900 */
[----:B------:R-:W-:Y:S01]  /*0680*/  VIADD R2, R2, 0x1 ;  /* 0x0000000102027836 */ /* 0x000fe20000000000 */
[----:B------:R-:W-:Y:S04]  /*0690*/  BSSY.RECONVERGENT B0, `(.L_x_19) ;  /* 0x000000e000007945 */ /* 0x000fe80003800200 */
        /* <DEDUP_REMOVED lines=13> */
.L_x_20:
[----:B------:R-:W-:Y:S05]  /*0770*/  BSYNC.RECONVERGENT B0 ;  /* 0x0000000000007941 */ /* 0x000fea0003800200 */
.L_x_19:
[----:B------:R1:W-:Y:S01]  /*0780*/  STG.E desc[UR6][R8.64], R13 ;  /* 0x0000000d08007986 */ /* 0x0003e2000c101906 */
[----:B------:R-:W-:Y:S01]  /*0790*/  VIADD R11, R11, 0x1 ;  /* 0x000000010b0b7836 */ /* 0x000fe20000000000 */
[----:B------:R-:W-:Y:S06]  /*07a0*/  @P2 BRA `(.L_x_21) ;  /* 0xfffffffc00a82947 */ /* 0x000fec000383ffff */
[----:B------:R-:W-:Y:S05]  /*07b0*/  EXIT ;  /* 0x000000000000794d */ /* 0x000fea0003800000 */
        .weak           $__internal_1_$__cuda_sm3x_div_rn_noftz_f32_slowpath
        .type           $__internal_1_$__cuda_sm3x_div_rn_noftz_f32_slowpath,@function
        .size           $__internal_1_$__cuda_sm3x_div_rn_noftz_f32_slowpath,(.L_x_62 - $__internal_1_$__cuda_sm3x_div_rn_noftz_f32_slowpath)
$__internal_1_$__cuda_sm3x_div_rn_noftz_f32_slowpath:
[----:B------:R-:W-:Y:S01]  /*07c0*/  SHF.R.U32.HI R13, RZ, 0x17, R3 ;  /* 0x00000017ff0d7819 */ /* 0x000fe20000011603 */
[----:B------:R-:W-:Y:S01]  /*07d0*/  BSSY.RECONVERGENT B1, `(.L_x_22) ;  /* 0x0000062000017945 */ /* 0x000fe20003800200 */
[----:B------:R-:W-:Y:S02]  /*07e0*/  SHF.R.U32.HI R14, RZ, 0x17, R0 ;  /* 0x00000017ff0e7819 */ /* 0x000fe40000011600 */
[----:B------:R-:W-:Y:S02]  /*07f0*/  LOP3.LUT R13, R13, 0xff, RZ, 0xc0, !PT ;  /* 0x000000ff0d0d7812 */ /* 0x000fe400078ec0ff */
[----:B------:R-:W-:-:S03]  /*0800*/  LOP3.LUT R18, R14, 0xff, RZ, 0xc0, !PT ;  /* 0x000000ff0e127812 */ /* 0x000fc600078ec0ff */
[----:B------:R-:W-:Y:S01]  /*0810*/  VIADD R16, R13, 0xffffffff ;  /* 0xffffffff0d107836 */ /* 0x000fe20000000000 */
[----:B------:R-:W-:-:S04]  /*0820*/  IADD3 R15, PT, PT, R18, -0x1, RZ ;  /* 0xffffffff120f7810 */ /* 0x000fc80007ffe0ff */
[----:B------:R-:W-:-:S04]  /*0830*/  ISETP.GT.U32.AND P0, PT, R16, 0xfd, PT ;  /* 0x000000fd1000780c */ /* 0x000fc80003f04070 */
[----:B------:R-:W-:-:S13]  /*0840*/  ISETP.GT.U32.OR P0, PT, R15, 0xfd, P0 ;  /* 0x000000fd0f00780c */ /* 0x000fda0000704470 */
[----:B------:R-:W-:Y:S01]  /*0850*/  @!P0 IMAD.MOV.U32 R14, RZ, RZ, RZ ;  /* 0x000000ffff0e8224 */ /* 0x000fe200078e00ff */
[----:B------:R-:W-:Y:S06]  /*0860*/  @!P0 BRA `(.L_x_23) ;  /* 0x00000000005c8947 */ /* 0x000fec0003800000 */
[----:B------:R-:W-:Y:S02]  /*0870*/  FSETP.GTU.FTZ.AND P0, PT, |R0|, +INF , PT ;  /* 0x7f8000000000780b */ /* 0x000fe40003f1c200 */
[----:B------:R-:W-:-:S04]  /*0880*/  FSETP.GTU.FTZ.AND P1, PT, |R3|, +INF , PT ;  /* 0x7f8000000300780b */ /* 0x000fc80003f3c200 */
[----:B------:R-:W-:-:S13]  /*0890*/  PLOP3.LUT P0, PT, P0, P1, PT, 0xf8, 0x8f ;  /* 0x00000000008f781c */ /* 0x000fda0000703f70 */
[----:B------:R-:W-:Y:S05]  /*08a0*/  @P0 BRA `(.L_x_24) ;  /* 0x00000004004c0947 */ /* 0x000fea0003800000 */
[----:B------:R-:W-:-:S13]  /*08b0*/  LOP3.LUT P0, RZ, R3, 0x7fffffff, R0, 0xc8, !PT ;  /* 0x7fffffff03ff7812 */ /* 0x000fda000780c800 */
[----:B------:R-:W-:Y:S05]  /*08c0*/  @!P0 BRA `(.L_x_25) ;  /* 0x00000004003c8947 */ /* 0x000fea0003800000 */
[C---:B------:R-:W-:Y:S02]  /*08d0*/  FSETP.NEU.FTZ.AND P3, PT, |R0|.reuse, +INF , PT ;  /* 0x7f8000000000780b */ /* 0x040fe40003f7d200 */
[----:B------:R-:W-:Y:S02]  /*08e0*/  FSETP.NEU.FTZ.AND P1, PT, |R3|, +INF , PT ;  /* 0x7f8000000300780b */ /* 0x000fe40003f3d200 */
[----:B------:R-:W-:-:S11]  /*08f0*/  FSETP.NEU.FTZ.AND P0, PT, |R0|, +INF , PT ;  /* 0x7f8000000000780b */ /* 0x000fd60003f1d200 */
[----:B------:R-:W-:Y:S05]  /*0900*/  @!P1 BRA !P3, `(.L_x_25) ;  /* 0x00000004002c9947 */ /* 0x000fea0005800000 */
[----:B------:R-:W-:-:S04]  /*0910*/  LOP3.LUT P3, RZ, R0, 0x7fffffff, RZ, 0xc0, !PT ;  /* 0x7fffffff00ff7812 */ /* 0x000fc8000786c0ff */
[----:B------:R-:W-:-:S13]  /*0920*/  PLOP3.LUT P1, PT, P1, P3, PT, 0x2f, 0xf2 ;  /* 0x0000000000f2781c */ /* 0x000fda0000f26577 */
[----:B------:R-:W-:Y:S05]  /*0930*/  @P1 BRA `(.L_x_26) ;  /* 0x0000000400181947 */ /* 0x000fea0003800000 */
[----:B------:R-:W-:-:S04]  /*0940*/  LOP3.LUT P1, RZ, R3, 0x7fffffff, RZ, 0xc0, !PT ;  /* 0x7fffffff03ff7812 */ /* 0x000fc8000782c0ff */
[----:B------:R-:W-:-:S13]  /*0950*/  PLOP3.LUT P0, PT, P0, P1, PT, 0x2f, 0xf2 ;  /* 0x0000000000f2781c */ /* 0x000fda0000702577 */
[----:B------:R-:W-:Y:S05]  /*0960*/  @P0 BRA `(.L_x_27) ;  /* 0x0000000400000947 */ /* 0x000fea0003800000 */
[----:B------:R-:W-:Y:S02]  /*0970*/  ISETP.GE.AND P0, PT, R15, RZ, PT ;  /* 0x000000ff0f00720c */ /* 0x000fe40003f06270 */
[----:B------:R-:W-:-:S11]  /*0980*/  ISETP.GE.AND P1, PT, R16, RZ, PT ;  /* 0x000000ff1000720c */ /* 0x000fd60003f26270 */
[----:B------:R-:W-:Y:S02]  /*0990*/  @P0 IMAD.MOV.U32 R14, RZ, RZ, RZ ;  /* 0x000000ffff0e0224 */ /* 0x000fe400078e00ff */
[----:B------:R-:W-:Y:S01]  /*09a0*/  @!P0 FFMA R0, R0, 1.84467440737095516160e+19, RZ ;  /* 0x5f80000000008823 */ /* 0x000fe200000000ff */
[----:B------:R-:W-:Y:S02]  /*09b0*/  @!P0 IMAD.MOV.U32 R14, RZ, RZ, -0x40 ;  /* 0xffffffc0ff0e8424 */ /* 0x000fe400078e00ff */
[----:B------:R-:W-:Y:S02]  /*09c0*/  @!P1 FFMA R3, R3, 1.84467440737095516160e+19, RZ ;  /* 0x5f80000003039823 */ /* 0x000fe400000000ff */
[----:B------:R-:W-:-:S07]  /*09d0*/  @!P1 VIADD R14, R14, 0x40 ;  /* 0x000000400e0e9836 */ /* 0x000fce0000000000 */
.L_x_23:
[----:B------:R-:W-:Y:S01]  /*09e0*/  LEA R16, R13, 0xc0800000, 0x17 ;  /* 0xc08000000d107811 */ /* 0x000fe200078eb8ff */
[----:B------:R-:W-:Y:S03]  /*09f0*/  BSSY.RECONVERGENT B2, `(.L_x_28) ;  /* 0x0000036000027945 */ /* 0x000fe60003800200 */
[----:B------:R-:W-:Y:S01]  /*0a00*/  IADD3 R17, PT, PT, -R16, R3, RZ ;  /* 0x0000000310117210 */ /* 0x000fe20007ffe1ff */
[----:B------:R-:W-:-:S03]  /*0a10*/  VIADD R16, R18, 0xffffff81 ;  /* 0xffffff8112107836 */ /* 0x000fc60000000000 */
[----:B------:R0:W1:Y:S01]  /*0a20*/  MUFU.RCP R3, R17 ;  /* 0x0000001100037308 */ /* 0x0000620000001000 */
[----:B------:R-:W-:Y:S01]  /*0a30*/  FADD.FTZ R15, -R17, -RZ ;  /* 0x800000ff110f7221 */ /* 0x000fe20000010100 */
[C---:B------:R-:W-:Y:S01]  /*0a40*/  IMAD R0, R16.reuse, -0x800000, R0 ;  /* 0xff80000010007824 */ /* 0x040fe200078e0200 */
[----:B0-----:R-:W-:-:S05]  /*0a50*/  IADD3 R17, PT, PT, R16, 0x7f, -R13 ;  /* 0x0000007f10117810 */ /* 0x001fca0007ffe80d */
[----:B------:R-:W-:Y:S02]  /*0a60*/  IMAD.IADD R17, R17, 0x1, R14 ;  /* 0x0000000111117824 */ /* 0x000fe400078e020e */
[----:B-1----:R-:W-:-:S04]  /*0a70*/  FFMA R18, R3, R15, 1 ;  /* 0x3f80000003127423 */ /* 0x002fc8000000000f */
[----:B------:R-:W-:-:S04]  /*0a80*/  FFMA R3, R3, R18, R3 ;  /* 0x0000001203037223 */ /* 0x000fc80000000003 */
[----:B------:R-:W-:-:S04]  /*0a90*/  FFMA R18, R0, R3, RZ ;  /* 0x0000000300127223 */ /* 0x000fc800000000ff */
[----:B------:R-:W-:-:S04]  /*0aa0*/  FFMA R19, R15, R18, R0 ;  /* 0x000000120f137223 */ /* 0x000fc80000000000 */
[----:B------:R-:W-:-:S04]  /*0ab0*/  FFMA R18, R3, R19, R18 ;  /* 0x0000001303127223 */ /* 0x000fc80000000012 */
[----:B------:R-:W-:-:S04]  /*0ac0*/  FFMA R15, R15, R18, R0 ;  /* 0x000000120f0f7223 */ /* 0x000fc80000000000 */
[----:B------:R-:W-:-:S05]  /*0ad0*/  FFMA R0, R3, R15, R18 ;  /* 0x0000000f03007223 */ /* 0x000fca0000000012 */
[----:B------:R-:W-:-:S04]  /*0ae0*/  SHF.R.U32.HI R13, RZ, 0x17, R0 ;  /* 0x00000017ff0d7819 */ /* 0x000fc80000011600 */
[----:B------:R-:W-:-:S05]  /*0af0*/  LOP3.LUT R13, R13, 0xff, RZ, 0xc0, !PT ;  /* 0x000000ff0d0d7812 */ /* 0x000fca00078ec0ff */
[----:B------:R-:W-:-:S05]  /*0b00*/  IMAD.IADD R16, R13, 0x1, R17 ;  /* 0x000000010d107824 */ /* 0x000fca00078e0211 */
[----:B------:R-:W-:-:S04]  /*0b10*/  IADD3 R13, PT, PT, R16, -0x1, RZ ;  /* 0xffffffff100d7810 */ /* 0x000fc80007ffe0ff */
[----:B------:R-:W-:-:S13]  /*0b20*/  ISETP.GE.U32.AND P0, PT, R13, 0xfe, PT ;  /* 0x000000fe0d00780c */ /* 0x000fda0003f06070 */
[----:B------:R-:W-:Y:S05]  /*0b30*/  @!P0 BRA `(.L_x_29) ;  /* 0x0000000000808947 */ /* 0x000fea0003800000 */
[----:B------:R-:W-:-:S13]  /*0b40*/  ISETP.GT.AND P0, PT, R16, 0xfe, PT ;  /* 0x000000fe1000780c */ /* 0x000fda0003f04270 */
[----:B------:R-:W-:Y:S05]  /*0b50*/  @P0 BRA `(.L_x_30) ;  /* 0x00000000006c0947 */ /* 0x000fea0003800000 */
[----:B------:R-:W-:-:S13]  /*0b60*/  ISETP.GE.AND P0, PT, R16, 0x1, PT ;  /* 0x000000011000780c */ /* 0x000fda0003f06270 */
[----:B------:R-:W-:Y:S05]  /*0b70*/  @P0 BRA `(.L_x_31) ;  /* 0x0000000000740947 */ /* 0x000fea0003800000 */
[----:B------:R-:W-:Y:S02]  /*0b80*/  ISETP.GE.AND P0, PT, R16, -0x18, PT ;  /* 0xffffffe81000780c */ /* 0x000fe40003f06270 */
[----:B------:R-:W-:-:S11]  /*0b90*/  LOP3.LUT R0, R0, 0x80000000, RZ, 0xc0, !PT ;  /* 0x8000000000007812 */ /* 0x000fd600078ec0ff */
[----:B------:R-:W-:Y:S05]  /*0ba0*/  @!P0 BRA `(.L_x_31) ;  /* 0x0000000000688947 */ /* 0x000fea0003800000 */
[-CC-:B------:R-:W-:Y:S01]  /*0bb0*/  FFMA.RZ R13, R3, R15.reuse, R18.reuse ;  /* 0x0000000f030d7223 */ /* 0x180fe2000000c012 */
[C---:B------:R-:W-:Y:S02]  /*0bc0*/  ISETP.NE.AND P3, PT, R16.reuse, RZ, PT ;  /* 0x000000ff1000720c */ /* 0x040fe40003f65270 */
[C---:B------:R-:W-:Y:S02]  /*0bd0*/  ISETP.NE.AND P1, PT, R16.reuse, RZ, PT ;  /* 0x000000ff1000720c */ /* 0x040fe40003f25270 */
[----:B------:R-:W-:Y:S01]  /*0be0*/  LOP3.LUT R14, R13, 0x7fffff, RZ, 0xc0, !PT ;  /* 0x007fffff0d0e7812 */ /* 0x000fe200078ec0ff */
[CCC-:B------:R-:W-:Y:S01]  /*0bf0*/  FFMA.RP R13, R3.reuse, R15.reuse, R18.reuse ;  /* 0x0000000f030d7223 */ /* 0x1c0fe20000008012 */
[----:B------:R-:W-:Y:S01]  /*0c00*/  FFMA.RM R18, R3, R15, R18 ;  /* 0x0000000f03127223 */ /* 0x000fe20000004012 */
[----:B------:R-:W-:Y:S01]  /*0c10*/  VIADD R3, R16, 0x20 ;  /* 0x0000002010037836 */ /* 0x000fe20000000000 */
[----:B------:R-:W-:Y:S01]  /*0c20*/  LOP3.LUT R14, R14, 0x800000, RZ, 0xfc, !PT ;  /* 0x008000000e0e7812 */ /* 0x000fe200078efcff */
[----:B------:R-:W-:-:S02]  /*0c30*/  IMAD.MOV R15, RZ, RZ, -R16 ;  /* 0x000000ffff0f7224 */ /* 0x000fc400078e0a10 */
[----:B------:R-:W-:Y:S02]  /*0c40*/  FSETP.NEU.FTZ.AND P0, PT, R13, R18, PT ;  /* 0x000000120d00720b */ /* 0x000fe40003f1d000 */
[----:B------:R-:W-:Y:S02]  /*0c50*/  SHF.L.U32 R3, R14, R3, RZ ;  /* 0x000000030e037219 */ /* 0x000fe400000006ff */
[----:B------:R-:W-:Y:S02]  /*0c60*/  SEL R13, R15, RZ, P3 ;  /* 0x000000ff0f0d7207 */ /* 0x000fe40001800000 */
[----:B------:R-:W-:Y:S02]  /*0c70*/  ISETP.NE.AND P1, PT, R3, RZ, P1 ;  /* 0x000000ff0300720c */ /* 0x000fe40000f25270 */
[----:B------:R-:W-:Y:S02]  /*0c80*/  SHF.R.U32.HI R13, RZ, R13, R14 ;  /* 0x0000000dff0d7219 */ /* 0x000fe4000001160e */
[----:B------:R-:W-:-:S02]  /*0c90*/  PLOP3.LUT P0, PT, P0, P1, PT, 0xf8, 0x8f ;  /* 0x00000000008f781c */ /* 0x000fc40000703f70 */
[----:B------:R-:W-:Y:S02]  /*0ca0*/  SHF.R.U32.HI R14, RZ, 0x1, R13 ;  /* 0x00000001ff0e7819 */ /* 0x000fe4000001160d */
[----:B------:R-:W-:-:S04]  /*0cb0*/  SEL R3, RZ, 0x1, !P0 ;  /* 0x00000001ff037807 */ /* 0x000fc80004000000 */
[----:B------:R-:W-:-:S04]  /*0cc0*/  LOP3.LUT R16, R3, 0x1, R14, 0xf8, !PT ;  /* 0x0000000103107812 */ /* 0x000fc800078ef80e */
[----:B------:R-:W-:-:S05]  /*0cd0*/  LOP3.LUT R13, R16, R13, RZ, 0xc0, !PT ;  /* 0x0000000d100d7212 */ /* 0x000fca00078ec0ff */
[----:B------:R-:W-:-:S05]  /*0ce0*/  IMAD.IADD R13, R14, 0x1, R13 ;  /* 0x000000010e0d7824 */ /* 0x000fca00078e020d */
[----:B------:R-:W-:Y:S01]  /*0cf0*/  LOP3.LUT R0, R13, R0, RZ, 0xfc, !PT ;  /* 0x000000000d007212 */ /* 0x000fe200078efcff */
[----:B------:R-:W-:Y:S06]  /*0d00*/  BRA `(.L_x_31) ;  /* 0x0000000000107947 */ /* 0x000fec0003800000 */
.L_x_30:
[----:B------:R-:W-:-:S04]  /*0d10*/  LOP3.LUT R0, R0, 0x80000000, RZ, 0xc0, !PT ;  /* 0x8000000000007812 */ /* 0x000fc800078ec0ff */
[----:B------:R-:W-:Y:S01]  /*0d20*/  LOP3.LUT R0, R0, 0x7f800000, RZ, 0xfc, !PT ;  /* 0x7f80000000007812 */ /* 0x000fe200078efcff */
[----:B------:R-:W-:Y:S06]  /*0d30*/  BRA `(.L_x_31) ;  /* 0x0000000000047947 */ /* 0x000fec0003800000 */
.L_x_29:
[----:B------:R-:W-:-:S07]  /*0d40*/  LEA R0, R17, R0, 0x17 ;  /* 0x0000000011007211 */ /* 0x000fce00078eb8ff */
.L_x_31:
[----:B------:R-:W-:Y:S05]  /*0d50*/  BSYNC.RECONVERGENT B2 ;  /* 0x0000000000027941 */ /* 0x000fea0003800200 */
.L_x_28:
[----:B------:R-:W-:Y:S05]  /*0d60*/  BRA `(.L_x_32) ;  /* 0x0000000000207947 */ /* 0x000fea0003800000 */
.L_x_27:
[----:B------:R-:W-:-:S04]  /*0d70*/  LOP3.LUT R0, R3, 0x80000000, R0, 0x48, !PT ;  /* 0x8000000003007812 */ /* 0x000fc800078e4800 */
[----:B------:R-:W-:Y:S01]  /*0d80*/  LOP3.LUT R0, R0, 0x7f800000, RZ, 0xfc, !PT ;  /* 0x7f80000000007812 */ /* 0x000fe200078efcff */
[----:B------:R-:W-:Y:S06]  /*0d90*/  BRA `(.L_x_32) ;  /* 0x0000000000147947 */ /* 0x000fec0003800000 */
.L_x_26:
[----:B------:R-:W-:Y:S01]  /*0da0*/  LOP3.LUT R0, R3, 0x80000000, R0, 0x48, !PT ;  /* 0x8000000003007812 */ /* 0x000fe200078e4800 */
[----:B------:R-:W-:Y:S06]  /*0db0*/  BRA `(.L_x_32) ;  /* 0x00000000000c7947 */ /* 0x000fec0003800000 */
.L_x_25:
[----:B------:R-:W0:Y:S01]  /*0dc0*/  MUFU.RSQ R0, -QNAN ;  /* 0xffc0000000007908 */ /* 0x000e220000001400 */
[----:B------:R-:W-:Y:S05]  /*0dd0*/  BRA `(.L_x_32) ;  /* 0x0000000000047947 */ /* 0x000fea0003800000 */
.L_x_24:
[----:B------:R-:W-:-:S07]  /*0de0*/  FADD.FTZ R0, R0, R3 ;  /* 0x0000000300007221 */ /* 0x000fce0000010000 */
.L_x_32:
[----:B------:R-:W-:Y:S05]  /*0df0*/  BSYNC.RECONVERGENT B1 ;  /* 0x0000000000017941 */ /* 0x000fea0003800200 */
.L_x_22:
[----:B------:R-:W-:Y:S02]  /*0e00*/  IMAD.MOV.U32 R13, RZ, RZ, 0x0 ;  /* 0x00000000ff0d7424 */ /* 0x000fe400078e00ff */
[----:B0-----:R-:W-:Y:S02]  /*0e10*/  IMAD.MOV.U32 R15, RZ, RZ, R0 ;  /* 0x000000ffff0f7224 */ /* 0x001fe400078e0000 */
[----:B------:R-:W-:Y:S05]  /*0e20*/  RET.REL.NODEC R12 `(_Z10third_stepPfPi) ;  /* 0xfffffff00c747950 */ /* 0x000fea0003c3ffff */
.L_x_33:
        /* <DEDUP_REMOVED lines=13> */
.L_x_62:


//--------------------- .text._Z11second_stepPfPiS_S0_ --------------------------
	.section	.text._Z11second_stepPfPiS_S0_,"ax",@progbits
	.align	128
        .global         _Z11second_stepPfPiS_S0_
        .type           _Z11second_stepPfPiS_S0_,@function
        .size           _Z11second_stepPfPiS_S0_,(.L_x_66 - _Z11second_stepPfPiS_S0_)
        .other          _Z11second_stepPfPiS_S0_,@"STO_CUDA_ENTRY STV_DEFAULT"
_Z11second_stepPfPiS_S0_:
.text._Z11second_stepPfPiS_S0_:
        /* <DEDUP_REMOVED lines=8> */
[----:B------:R-:W0:Y:S01]  /*0080*/  LDC.64 R2, c[0x0][0x398] ;  /* 0x0000e600ff027b82 */ /* 0x000e220000000a00 */
[----:B------:R-:W1:Y:S07]  /*0090*/  LDCU.64 UR4, c[0x0][0x358] ;  /* 0x00006b00ff0477ac */ /* 0x000e6e0008000a00 */
[----:B------:R-:W2:Y:S08]  /*00a0*/  LDC R4, c[0x3][RZ] ;  /* 0x00c00000ff047b82 */ /* 0x000eb00000000800 */
[----:B------:R-:W3:Y:S01]  /*00b0*/  LDC.64 R6, c[0x0][0x388] ;  /* 0x0000e200ff067b82 */ /* 0x000ee20000000a00 */
[----:B0-----:R-:W-:-:S06]  /*00c0*/  IMAD.WIDE R2, R5, 0x4, R2 ;  /* 0x0000000405027825 */ /* 0x001fcc00078e0202 */
[----:B-1----:R-:W3:Y:S01]  /*00d0*/  LDG.E R3, desc[UR4][R2.64] ;  /* 0x0000000402037981 */ /* 0x002ee2000c1e1900 */
[----:B------:R-:W-:Y:S01]  /*00e0*/  HFMA2 R9, -RZ, RZ, 0, 5.9604644775390625e-08 ;  /* 0x00000001ff097431 */ /* 0x000fe200000001ff */
[----:B--2---:R-:W-:Y:S01]  /*00f0*/  ISETP.GE.AND P0, PT, R4, 0x1, PT ;  /* 0x000000010400780c */ /* 0x004fe20003f06270 */
[----:B---3--:R-:W-:-:S05]  /*0100*/  IMAD.WIDE R6, R3, 0x4, R6 ;  /* 0x0000000403067825 */ /* 0x008fca00078e0206 */
[----:B------:R0:W-:Y:S07]  /*0110*/  REDG.E.ADD.STRONG.GPU desc[UR4][R6.64+-0x4], R9 ;  /* 0xfffffc090600798e */ /* 0x0001ee000c12e104 */
[----:B------:R-:W-:Y:S05]  /*0120*/  @!P0 EXIT ;  /* 0x000000000000894d */ /* 0x000fea0003800000 */
[C---:B------:R-:W-:Y:S01]  /*0130*/  ISETP.GE.U32.AND P1, PT, R4.reuse, 0x10, PT ;  /* 0x000000100400780c */ /* 0x040fe20003f26070 */
[----:B------:R-:W-:Y:S01]  /*0140*/  IMAD R0, R5, R4, RZ ;  /* 0x0000000405007224 */ /* 0x000fe200078e02ff */
[----:B0-----:R-:W-:Y:S01]  /*0150*/  IADD3 R7, PT, PT, R3, -0x1, RZ ;  /* 0xffffffff03077810 */ /* 0x001fe20007ffe0ff */
[----:B------:R-:W-:Y:S01]  /*0160*/  IMAD.MOV.U32 R3, RZ, RZ, RZ ;  /* 0x000000ffff037224 */ /* 0x000fe200078e00ff */
[----:B------:R-:W-:-:S03]  /*0170*/  LOP3.LUT P0, R12, R4, 0xf, RZ, 0xc0, !PT ;  /* 0x0000000f040c7812 */ /* 0x000fc6000780c0ff */
[----:B------:R-:W-:-:S06]  /*0180*/  IMAD R2, R7, R4, RZ ;  /* 0x0000000407027224 */ /* 0x000fcc00078e02ff */
[----:B------:R-:W-:Y:S05]  /*0190*/  @!P1 BRA `(.L_x_34) ;  /* 0x0000000000b49947 */ /* 0x000fea0003800000 */
[----:B------:R-:W-:Y:S01]  /*01a0*/  LOP3.LUT R3, R4, 0x7ffffff0, RZ, 0xc0, !PT ;  /* 0x7ffffff004037812 */ /* 0x000fe200078ec0ff */
[----:B------:R-:W-:Y:S01]  /*01b0*/  IMAD.MOV.U32 R5, RZ, RZ, R2 ;  /* 0x000000ffff057224 */ /* 0x000fe200078e0002 */
[----:B------:R-:W-:Y:S02]  /*01c0*/  MOV R10, R0 ;  /* 0x00000000000a7202 */ /* 0x000fe40000000f00 */
[----:B------:R-:W-:-:S07]  /*01d0*/  IADD3 R11, PT, PT, -R3, RZ, RZ ;  /* 0x000000ff030b7210 */ /* 0x000fce0007ffe1ff */
.L_x_35:
[----:B------:R-:W0:Y:S08]  /*01e0*/  LDC.64 R6, c[0x0][0x380] ;  /* 0x0000e000ff067b82 */ /* 0x000e300000000a00 */
[----:B----4-:R-:W1:Y:S01]  /*01f0*/  LDC.64 R8, c[0x0][0x390] ;  /* 0x0000e400ff087b82 */ /* 0x010e620000000a00 */
[----:B0-----:R-:W-:-:S05]  /*0200*/  IMAD.WIDE R6, R10, 0x4, R6 ;  /* 0x000000040a067825 */ /* 0x001fca00078e0206 */
[----:B------:R-:W2:Y:S01]  /*0210*/  LDG.E R13, desc[UR4][R6.64] ;  /* 0x00000004060d7981 */ /* 0x000ea2000c1e1900 */
[----:B-1----:R-:W-:-:S05]  /*0220*/  IMAD.WIDE R8, R5, 0x4, R8 ;  /* 0x0000000405087825 */ /* 0x002fca00078e0208 */
[----:B--2---:R0:W-:Y:S04]  /*0230*/  REDG.E.ADD.F32.FTZ.RN.STRONG.GPU desc[UR4][R8.64], R13 ;  /* 0x0000000d080079a6 */ /* 0x0041e8000c12f304 */
[----:B------:R-:W2:Y:S04]  /*0240*/  LDG.E R15, desc[UR4][R6.64+0x4] ;  /* 0x00000404060f7981 */ /* 0x000ea8000c1e1900 */
[----:B--2---:R1:W-:Y:S04]  /*0250*/  REDG.E.ADD.F32.FTZ.RN.STRONG.GPU desc[UR4][R8.64+0x4], R15 ;  /* 0x0000040f080079a6 */ /* 0x0043e8000c12f304 */
[----:B------:R-:W2:Y:S04]  /*0260*/  LDG.E R17, desc[UR4][R6.64+0x8] ;  /* 0x0000080406117981 */ /* 0x000ea8000c1e1900 */
[----:B--2---:R2:W-:Y:S04]  /*0270*/  REDG.E.ADD.F32.FTZ.RN.STRONG.GPU desc[UR4][R8.64+0x8], R17 ;  /* 0x00000811080079a6 */ /* 0x0045e8000c12f304 */
[----:B------:R-:W3:Y:S04]  /*0280*/  LDG.E R19, desc[UR4][R6.64+0xc] ;  /* 0x00000c0406137981 */ /* 0x000ee8000c1e1900 */
[----:B---3--:R3:W-:Y:S04]  /*0290*/  REDG.E.ADD.F32.FTZ.RN.STRONG.GPU desc[UR4][R8.64+0xc], R19 ;  /* 0x00000c13080079a6 */ /* 0x0087e8000c12f304 */
[----:B------:R-:W4:Y:S04]  /*02a0*/  LDG.E R21, desc[UR4][R6.64+0x10] ;  /* 0x0000100406157981 */ /* 0x000f28000c1e1900 */
[----:B----4-:R4:W-:Y:S04]  /*02b0*/  REDG.E.ADD.F32.FTZ.RN.STRONG.GPU desc[UR4][R8.64+0x10], R21 ;  /* 0x00001015080079a6 */ /* 0x0109e8000c12f304 */
[----:B------:R-:W5:Y:S04]  /*02c0*/  LDG.E R23, desc[UR4][R6.64+0x14] ;  /* 0x0000140406177981 */ /* 0x000f68000c1e1900 */
[----:B-----5:R5:W-:Y:S04]  /*02d0*/  REDG.E.ADD.F32.FTZ.RN.STRONG.GPU desc[UR4][R8.64+0x14], R23 ;  /* 0x00001417080079a6 */ /* 0x020be8000c12f304 */
[----:B0-----:R-:W2:Y:S04]  /*02e0*/  LDG.E R13, desc[UR4][R6.64+0x18] ;  /* 0x00001804060d7981 */ /* 0x001ea8000c1e1900 */
[----:B--2---:R0:W-:Y:S04]  /*02f0*/  REDG.E.ADD.F32.FTZ.RN.STRONG.GPU desc[UR4][R8.64+0x18], R13 ;  /* 0x0000180d080079a6 */ /* 0x0041e8000c12f304 */
[----:B-1----:R-:W2:Y:S04]  /*0300*/  LDG.E R15, desc[UR4][R6.64+0x1c] ;  /* 0x00001c04060f7981 */ /* 0x002ea8000c1e1900 */
[----:B--2---:R1:W-:Y:S04]  /*0310*/  REDG.E.ADD.F32.FTZ.RN.STRONG.GPU desc[UR4][R8.64+0x1c], R15 ;  /* 0x00001c0f080079a6 */ /* 0x0043e8000c12f304 */
[----:B------:R-:W2:Y:S04]  /*0320*/  LDG.E R17, desc[UR4][R6.64+0x20] ;  /* 0x0000200406117981 */ /* 0x000ea8000c1e1900 */
[----:B--2---:R2:W-:Y:S04]  /*0330*/  REDG.E.ADD.F32.FTZ.RN.STRONG.GPU desc[UR4][R8.64+0x20], R17 ;  /* 0x00002011080079a6 */ /* 0x0045e8000c12f304 */
[----:B---3--:R-:W3:Y:S04]  /*0340*/  LDG.E R19, desc[UR4][R6.64+0x24] ;  /* 0x0000240406137981 */ /* 0x008ee8000c1e1900 */
[----:B---3--:R3:W-:Y:S04]  /*0350*/  REDG.E.ADD.F32.FTZ.RN.STRONG.GPU desc[UR4][R8.64+0x24], R19 ;  /* 0x00002413080079a6 */ /* 0x0087e8000c12f304 */
[----:B----4-:R-:W4:Y:S04]  /*0360*/  LDG.E R21, desc[UR4][R6.64+0x28] ;  /* 0x0000280406157981 */ /* 0x010f28000c1e1900 */
[----:B----4-:R4:W-:Y:S04]  /*0370*/  REDG.E.ADD.F32.FTZ.RN.STRONG.GPU desc[UR4][R8.64+0x28], R21 ;  /* 0x00002815080079a6 */ /* 0x0109e8000c12f304 */
[----:B-----5:R-:W5:Y:S04]  /*0380*/  LDG.E R23, desc[UR4][R6.64+0x2c] ;  /* 0x00002c0406177981 */ /* 0x020f68000c1e1900 */
[----:B-----5:R4:W-:Y:S04]  /*0390*/  REDG.E.ADD.F32.FTZ.RN.STRONG.GPU desc[UR4][R8.64+0x2c], R23 ;  /* 0x00002c17080079a6 */ /* 0x0209e8000c12f304 */
[----:B0-----:R-:W5:Y:S04]  /*03a0*/  LDG.E R13, desc[UR4][R6.64+0x30] ;  /* 0x00003004060d7981 */ /* 0x001f68000c1e1900 */
[----:B-----5:R4:W-:Y:S04]  /*03b0*/  REDG.E.ADD.F32.FTZ.RN.STRONG.GPU desc[UR4][R8.64+0x30], R13 ;  /* 0x0000300d080079a6 */ /* 0x0209e8000c12f304 */
[----:B-1----:R-:W5:Y:S04]  /*03c0*/  LDG.E R15, desc[UR4][R6.64+0x34] ;  /* 0x00003404060f7981 */ /* 0x002f68000c1e1900 */
[----:B-----5:R4:W-:Y:S04]  /*03d0*/  REDG.E.ADD.F32.FTZ.RN.STRONG.GPU desc[UR4][R8.64+0x34], R15 ;  /* 0x0000340f080079a6 */ /* 0x0209e8000c12f304 */
[----:B--2---:R-:W2:Y:S01]  /*03e0*/  LDG.E R17, desc[UR4][R6.64+0x38] ;  /* 0x0000380406117981 */ /* 0x004ea2000c1e1900 */
[----:B------:R-:W-:-:S05]  /*03f0*/  VIADD R11, R11, 0x10 ;  /* 0x000000100b0b7836 */ /* 0x000fca0000000000 */
[----:B------:R-:W-:Y:S01]  /*0400*/  ISETP.NE.AND P1, PT, R11, RZ, PT ;  /* 0x000000ff0b00720c */ /* 0x000fe20003f25270 */
[----:B--2---:R4:W-:Y:S04]  /*0410*/  REDG.E.ADD.F32.FTZ.RN.STRONG.GPU desc[UR4][R8.64+0x38], R17 ;  /* 0x00003811080079a6 */ /* 0x0049e8000c12f304 */
[----:B---3--:R-:W2:Y:S01]  /*0420*/  LDG.E R19, desc[UR4][R6.64+0x3c] ;  /* 0x00003c0406137981 */ /* 0x008ea2000c1e1900 */
[----:B------:R-:W-:Y:S01]  /*0430*/  IADD3 R5, PT, PT, R5, 0x10, RZ ;  /* 0x0000001005057810 */ /* 0x000fe20007ffe0ff */
[----:B------:R-:W-:Y:S02]  /*0440*/  VIADD R10, R10, 0x10 ;  /* 0x000000100a0a7836 */ /* 0x000fe40000000000 */
[----:B--2---:R4:W-:Y:S04]  /*0450*/  REDG.E.ADD.F32.FTZ.RN.STRONG.GPU desc[UR4][R8.64+0x3c], R19 ;  /* 0x00003c13080079a6 */ /* 0x0049e8000c12f304 */
[----:B------:R-:W-:Y:S05]  /*0460*/  @P1 BRA `(.L_x_35) ;  /* 0xfffffffc005c1947 */ /* 0x000fea000383ffff */
.L_x_34:
[----:B------:R-:W-:Y:S05]  /*0470*/  @!P0 EXIT ;  /* 0x000000000000894d */ /* 0x000fea0003800000 */
[----:B------:R-:W-:Y:S02]  /*0480*/  ISETP.GE.U32.AND P0, PT, R12, 0x8, PT ;  /* 0x000000080c00780c */ /* 0x000fe40003f06070 */
[----:B------:R-:W-:-:S04]  /*0490*/  LOP3.LUT R14, R4, 0x7, RZ, 0xc0, !PT ;  /* 0x00000007040e7812 */ /* 0x000fc800078ec0ff */
[----:B------:R-:W-:-:S07]  /*04a0*/  ISETP.NE.AND P1, PT, R14, RZ, PT ;  /* 0x000000ff0e00720c */ /* 0x000fce0003f25270 */
[----:B------:R-:W-:Y:S06]  /*04b0*/  @!P0 BRA `(.L_x_36) ;  /* 0x00000000005c8947 */ /* 0x000fec0003800000 */
[----:B------:R-:W0:Y:S01]  /*04c0*/  LDC.64 R6, c[0x0][0x380] ;  /* 0x0000e000ff067b82 */ /* 0x000e220000000a00 */
[----:B------:R-:W-:-:S07]  /*04d0*/  IADD3 R5, PT, PT, R0, R3, RZ ;  /* 0x0000000300057210 */ /* 0x000fce0007ffe0ff */
[----:B----4-:R-:W1:Y:S01]  /*04e0*/  LDC.64 R8, c[0x0][0x390] ;  /* 0x0000e400ff087b82 */ /* 0x010e620000000a00 */
[----:B0-----:R-:W-:-:S05]  /*04f0*/  IMAD.WIDE R6, R5, 0x4, R6 ;  /* 0x0000000405067825 */ /* 0x001fca00078e0206 */
[----:B------:R-:W2:Y:S01]  /*0500*/  LDG.E R11, desc[UR4][R6.64] ;  /* 0x00000004060b7981 */ /* 0x000ea2000c1e1900 */
[----:B------:R-:W-:-:S04]  /*0510*/  IMAD.IADD R5, R2, 0x1, R3 ;  /* 0x0000000102057824 */ /* 0x000fc800078e0203 */
        /* <DEDUP_REMOVED lines=8> */
[----:B------:R-:W3:Y:S04]  /*05a0*/  LDG.E R17, desc[UR4][R6.64+0x10] ;  /* 0x0000100406117981 */ /* 0x000ee8000c1e1900 */
[----:B---3--:R2:W-:Y:S04]  /*05b0*/  REDG.E.ADD.F32.FTZ.RN.STRONG.GPU desc[UR4][R8.64+0x10], R17 ;  /* 0x00001011080079a6 */ /* 0x0085e8000c12f304 */
[----:B------:R-:W3:Y:S04]  /*05c0*/  LDG.E R19, desc[UR4][R6.64+0x14] ;  /* 0x0000140406137981 */ /* 0x000ee8000c1e1900 */
[----:B---3--:R2:W-:Y:S04]  /*05d0*/  REDG.E.ADD.F32.FTZ.RN.STRONG.GPU desc[UR4][R8.64+0x14], R19 ;  /* 0x00001413080079a6 */ /* 0x0085e8000c12f304 */
[----:B0-----:R-:W3:Y:S04]  /*05e0*/  LDG.E R11, desc[UR4][R6.64+0x18] ;  /* 0x00001804060b7981 */ /* 0x001ee8000c1e1900 */
[----:B---3--:R2:W-:Y:S04]  /*05f0*/  REDG.E.ADD.F32.FTZ.RN.STRONG.GPU desc[UR4][R8.64+0x18], R11 ;  /* 0x0000180b080079a6 */ /* 0x0085e8000c12f304 */
[----:B-1----:R-:W3:Y:S01]  /*0600*/  LDG.E R5, desc[UR4][R6.64+0x1c] ;  /* 0x00001c0406057981 */ /* 0x002ee2000c1e1900 */
[----:B------:R-:W-:-:S03]  /*0610*/  IADD3 R3, PT, PT, R3, 0x8, RZ ;  /* 0x0000000803037810 */ /* 0x000fc60007ffe0ff */
[----:B---3--:R2:W-:Y:S04]  /*0620*/  REDG.E.ADD.F32.FTZ.RN.STRONG.GPU desc[UR4][R8.64+0x1c], R5 ;  /* 0x00001c05080079a6 */ /* 0x0085e8000c12f304 */
.L_x_36:
[----:B------:R-:W-:Y:S05]  /*0630*/  @!P1 EXIT ;  /* 0x000000000000994d */ /* 0x000fea0003800000 */
[----:B------:R-:W-:Y:S02]  /*0640*/  ISETP.GE.U32.AND P0, PT, R14, 0x4, PT ;  /* 0x000000040e00780c */ /* 0x000fe40003f06070 */
[----:B------:R-:W-:-:S04]  /*0650*/  LOP3.LUT R10, R4, 0x3, RZ, 0xc0, !PT ;  /* 0x00000003040a7812 */ /* 0x000fc800078ec0ff */
[----:B------:R-:W-:-:S07]  /*0660*/  ISETP.NE.AND P1, PT, R10, RZ, PT ;  /* 0x000000ff0a00720c */ /* 0x000fce0003f25270 */
[----:B------:R-:W-:Y:S06]  /*0670*/  @!P0 BRA `(.L_x_37) ;  /* 0x00000000003c8947 */ /* 0x000fec0003800000 */
[----:B--2---:R-:W0:Y:S01]  /*0680*/  LDC.64 R4, c[0x0][0x380] ;  /* 0x0000e000ff047b82 */ /* 0x004e220000000a00 */
[----:B------:R-:W-:-:S04]  /*0690*/  IMAD.IADD R7, R0, 0x1, R3 ;  /* 0x0000000100077824 */ /* 0x000fc800078e0203 */
[----:B0-----:R-:W-:-:S03]  /*06a0*/  IMAD.WIDE R6, R7, 0x4, R4 ;  /* 0x0000000407067825 */ /* 0x001fc600078e0204 */
[----:B------:R-:W0:Y:S02]  /*06b0*/  LDC.64 R4, c[0x0][0x390] ;  /* 0x0000e400ff047b82 */ /* 0x000e240000000a00 */
[----:B----4-:R-:W2:Y:S01]  /*06c0*/  LDG.E R9, desc[UR4][R6.64] ;  /* 0x0000000406097981 */ /* 0x010ea2000c1e1900 */
[----:B------:R-:W-:-:S05]  /*06d0*/  IADD3 R11, PT, PT, R2, R3, RZ ;  /* 0x00000003020b7210 */ /* 0x000fca0007ffe0ff */
[----:B0-----:R-:W-:-:S05]  /*06e0*/  IMAD.WIDE R4, R11, 0x4, R4 ;  /* 0x000000040b047825 */ /* 0x001fca00078e0204 */
[----:B--2---:R0:W-:Y:S04]  /*06f0*/  REDG.E.ADD.F32.FTZ.RN.STRONG.GPU desc[UR4][R4.64], R9 ;  /* 0x00000009040079a6 */ /* 0x0041e8000c12f304 */
[----:B------:R-:W2:Y:S04]  /*0700*/  LDG.E R11, desc[UR4][R6.64+0x4] ;  /* 0x00000404060b7981 */ /* 0x000ea8000c1e1900 */
[----:B--2---:R0:W-:Y:S04]  /*0710*/  REDG.E.ADD.F32.FTZ.RN.STRONG.GPU desc[UR4][R4.64+0x4], R11 ;  /* 0x0000040b040079a6 */ /* 0x0041e8000c12f304 */
[----:B------:R-:W2:Y:S04]  /*0720*/  LDG.E R13, desc[UR4][R6.64+0x8] ;  /* 0x00000804060d7981 */ /* 0x000ea8000c1e1900 */
[----:B--2---:R0:W-:Y:S04]  /*0730*/  REDG.E.ADD.F32.FTZ.RN.STRONG.GPU desc[UR4][R4.64+0x8], R13 ;  /* 0x0000080d040079a6 */ /* 0x0041e8000c12f304 */
[----:B------:R-:W2:Y:S01]  /*0740*/  LDG.E R15, desc[UR4][R6.64+0xc] ;  /* 0x00000c04060f7981 */ /* 0x000ea2000c1e1900 */
[----:B------:R-:W-:-:S03]  /*0750*/  VIADD R3, R3, 0x4 ;  /* 0x0000000403037836 */ /* 0x000fc60000000000 */
[----:B--2---:R0:W-:Y:S04]  /*0760*/  REDG.E.ADD.F32.FTZ.RN.STRONG.GPU desc[UR4][R4.64+0xc], R15 ;  /* 0x00000c0f040079a6 */ /* 0x0041e8000c12f304 */
.L_x_37:
[----:B------:R-:W-:Y:S05]  /*0770*/  @!P1 EXIT ;  /* 0x000000000000994d */ /* 0x000fea0003800000 */
[----:B0-2-4-:R-:W0:Y:S01]  /*0780*/  LDC.64 R8, c[0x0][0x390] ;  /* 0x0000e400ff087b82 */ /* 0x015e220000000a00 */
[----:B------:R-:W-:Y:S01]  /*0790*/  IADD3 R11, PT, PT, R0, R3, RZ ;  /* 0x00000003000b7210 */ /* 0x000fe20007ffe0ff */
[----:B------:R-:W-:Y:S01]  /*07a0*/  IMAD.IADD R13, R2, 0x1, R3 ;  /* 0x00000001020d7824 */ /* 0x000fe200078e0203 */
[----:B------:R-:W-:-:S05]  /*07b0*/  IADD3 R10, PT, PT, -R10, RZ, RZ ;  /* 0x000000ff0a0a7210 */ /* 0x000fca0007ffe1ff */
[----:B------:R-:W1:Y:S02]  /*07c0*/  LDC.64 R6, c[0x0][0x380] ;  /* 0x0000e000ff067b82 */ /* 0x000e640000000a00 */
.L_x_38:
[----:B-12---:R-:W-:-:S06]  /*07d0*/  IMAD.WIDE R2, R11, 0x4, R6 ;  /* 0x000000040b027825 */ /* 0x006fcc00078e0206 */
[----:B------:R-:W2:Y:S01]  /*07e0*/  LDG.E R3, desc[UR4][R2.64] ;  /* 0x0000000402037981 */ /* 0x000ea2000c1e1900 */
[----:B------:R-:W-:Y:S02]  /*07f0*/  VIADD R10, R10, 0x1 ;  /* 0x000000010a0a7836 */ /* 0x000fe40000000000 */
[----:B0-----:R-:W-:-:S03]  /*0800*/  IMAD.WIDE R4, R13, 0x4, R8 ;  /* 0x000000040d047825 */ /* 0x001fc600078e0208 */
[----:B------:R-:W-:Y:S01]  /*0810*/  ISETP.NE.AND P0, PT, R10, RZ, PT ;  /* 0x000000ff0a00720c */ /* 0x000fe20003f05270 */
[----:B------:R-:W-:Y:S01]  /*0820*/  VIADD R13, R13, 0x1 ;  /* 0x000000010d0d7836 */ /* 0x000fe20000000000 */
[----:B------:R-:W-:Y:S01]  /*0830*/  IADD3 R11, PT, PT, R11, 0x1, RZ ;  /* 0x000000010b0b7810 */ /* 0x000fe20007ffe0ff */
[----:B--2---:R2:W-:Y:S10]  /*0840*/  REDG.E.ADD.F32.FTZ.RN.STRONG.GPU desc[UR4][R4.64], R3 ;  /* 0x00000003040079a6 */ /* 0x0045f4000c12f304 */
[----:B------:R-:W-:Y:S05]  /*0850*/  @P0 BRA `(.L_x_38) ;  /* 0xfffffffc00dc0947 */ /* 0x000fea000383ffff */
[----:B------:R-:W-:Y:S05]  /*0860*/  EXIT ;  /* 0x000000000000794d */ /* 0x000fea0003800000 */
.L_x_39:
        /* <DEDUP_REMOVED lines=9> */
.L_x_66:


//--------------------- .text._Z16assign_centroidsPfS_PiS0_ --------------------------
	.section	.text._Z16assign_centroidsPfS_PiS0_,"ax",@progbits
	.align	128
        .global         _Z16assign_centroidsPfS_PiS0_
        .type           _Z16assign_centroidsPfS_PiS0_,@function
        .size           _Z16assign_centroidsPfS_PiS0_,(.L_x_63 - _Z16assign_centroidsPfS_PiS0_)
        .other          _Z16assign_centroidsPfS_PiS0_,@"STO_CUDA_ENTRY STV_DEFAULT"
_Z16assign_centroidsPfS_PiS0_:
.text._Z16assign_centroidsPfS_PiS0_:
        /* <DEDUP_REMOVED lines=8> */
[----:B------:R-:W0:Y:S01]  /*0080*/  LDCU UR4, c[0x3][0x4] ;  /* 0x00c00080ff0477ac */ /* 0x000e220008000800 */
[----:B------:R-:W-:Y:S01]  /*0090*/  IMAD.MOV.U32 R7, RZ, RZ, 0x1 ;  /* 0x00000001ff077424 */ /* 0x000fe200078e00ff */
[----:B------:R-:W1:Y:S01]  /*00a0*/  LDCU.64 UR10, c[0x0][0x358] ;  /* 0x00006b00ff0a77ac */ /* 0x000e620008000a00 */
[----:B0-----:R-:W-:-:S09]  /*00b0*/  UISETP.GE.AND UP0, UPT, UR4, 0x1, UPT ;  /* 0x000000010400788c */ /* 0x001fd2000bf06270 */
[----:B-1----:R-:W-:Y:S05]  /*00c0*/  BRA.U !UP0, `(.L_x_40) ;  /* 0x0000000d08987547 */ /* 0x002fea000b800000 */
[----:B------:R-:W0:Y:S02]  /*00d0*/  LDCU UR5, c[0x3][URZ] ;  /* 0x00c00000ff0577ac */ /* 0x000e240008000800 */
[----:B0-----:R-:W-:-:S09]  /*00e0*/  UISETP.GE.AND UP0, UPT, UR5, 0x1, UPT ;  /* 0x000000010500788c */ /* 0x001fd2000bf06270 */
[----:B------:R-:W-:Y:S05]  /*00f0*/  BRA.U !UP0, `(.L_x_41) ;  /* 0x0000000908907547 */ /* 0x000fea000b800000 */
[----:B------:R-:W0:Y:S01]  /*0100*/  LDCU.64 UR8, c[0x0][0x380] ;  /* 0x00007000ff0877ac */ /* 0x000e220008000a00 */
[----:B------:R-:W-:Y:S01]  /*0110*/  IMAD R8, R6, UR5, RZ ;  /* 0x0000000506087c24 */ /* 0x000fe2000f8e02ff */
[----:B------:R-:W-:Y:S01]  /*0120*/  MOV R11, 0x7f7fffff ;  /* 0x7f7fffff000b7802 */ /* 0x000fe20000000f00 */
[----:B------:R-:W-:Y:S01]  /*0130*/  IMAD.MOV.U32 R7, RZ, RZ, 0x1 ;  /* 0x00000001ff077424 */ /* 0x000fe200078e00ff */
[----:B------:R-:W-:Y:S01]  /*0140*/  ULOP3.LUT UR4, UR5, 0x7ffffff8, URZ, 0xc0, !UPT ;  /* 0x7ffffff805047892 */ /* 0x000fe2000f8ec0ff */
[----:B------:R-:W-:Y:S01]  /*0150*/  IMAD.MOV.U32 R12, RZ, RZ, RZ ;  /* 0x000000ffff0c7224 */ /* 0x000fe200078e00ff */
[----:B------:R-:W-:Y:S01]  /*0160*/  SHF.R.S32.HI R9, RZ, 0x1f, R8 ;  /* 0x0000001fff097819 */ /* 0x000fe20000011408 */
[----:B------:R-:W-:Y:S02]  /*0170*/  ULOP3.LUT UR5, UR5, 0x7, URZ, 0xc0, !UPT ;  /* 0x0000000705057892 */ /* 0x000fe4000f8ec0ff */
[----:B------:R-:W-:Y:S01]  /*0180*/  UIADD3 UR7, UPT, UPT, -UR4, URZ, URZ ;  /* 0x000000ff04077290 */ /* 0x000fe2000fffe1ff */
[----:B0-----:R-:W-:-:S04]  /*0190*/  LEA R10, P0, R8, UR8, 0x2 ;  /* 0x00000008080a7c11 */ /* 0x001fc8000f8010ff */
[----:B------:R-:W-:Y:S02]  /*01a0*/  IADD3 R10, P1, PT, R10, 0x10, RZ ;  /* 0x000000100a0a7810 */ /* 0x000fe40007f3e0ff */
[----:B------:R-:W-:-:S05]  /*01b0*/  LEA.HI.X R13, R8, UR9, R9, 0x2, P0 ;  /* 0x00000009080d7c11 */ /* 0x000fca00080f1409 */
[----:B------:R-:W-:-:S07]  /*01c0*/  IMAD.X R13, RZ, RZ, R13, P1 ;  /* 0x000000ffff0d7224 */ /* 0x000fce00008e060d */
.L_x_50:
[----:B------:R-:W0:Y:S01]  /*01d0*/  LDCU UR6, c[0x3][URZ] ;  /* 0x00c00000ff0677ac */ /* 0x000e220008000800 */
[----:B------:R-:W-:Y:S01]  /*01e0*/  HFMA2 R14, -RZ, RZ, 0, 0 ;  /* 0x00000000ff0e7431 */ /* 0x000fe200000001ff */
[----:B------:R-:W-:Y:S01]  /*01f0*/  UMOV UR4, URZ ;  /* 0x000000ff00047c82 */ /* 0x000fe20008000000 */
[----:B0-----:R-:W-:Y:S02]  /*0200*/  UISETP.GE.U32.AND UP0, UPT, UR6, 0x8, UPT ;  /* 0x000000080600788c */ /* 0x001fe4000bf06070 */
[----:B------:R-:W-:-:S07]  /*0210*/  IMAD R0, R12, UR6, RZ ;  /* 0x000000060c007c24 */ /* 0x000fce000f8e02ff */
[----:B------:R-:W-:Y:S05]  /*0220*/  BRA.U !UP0, `(.L_x_42) ;  /* 0x0000000108c47547 */ /* 0x000fea000b800000 */
[----:B------:R-:W0:Y:S01]  /*0230*/  LDC.64 R2, c[0x0][0x388] ;  /* 0x0000e200ff027b82 */ /* 0x000e220000000a00 */
[----:B------:R-:W-:Y:S01]  /*0240*/  IMAD.MOV.U32 R14, RZ, RZ, RZ ;  /* 0x000000ffff0e7224 */ /* 0x000fe200078e00ff */
[----:B------:R-:W-:Y:S01]  /*0250*/  MOV R4, R10 ;  /* 0x0000000a00047202 */ /* 0x000fe20000000f00 */
[----:B------:R-:W-:Y:S01]  /*0260*/  IMAD.MOV.U32 R5, RZ, RZ, R13 ;  /* 0x000000ffff057224 */ /* 0x000fe200078e000d */
[----:B------:R-:W-:Y:S01]  /*0270*/  ULOP3.LUT UR8, UR6, 0x7ffffff8, URZ, 0xc0, !UPT ;  /* 0x7ffffff806087892 */ /* 0x000fe2000f8ec0ff */
[----:B------:R-:W-:Y:S01]  /*0280*/  UMOV UR4, UR7 ;  /* 0x0000000700047c82 */ /* 0x000fe20008000000 */
[----:B0-----:R-:W-:-:S03]  /*0290*/  IMAD.WIDE.U32 R2, R0, 0x4, R2 ;  /* 0x0000000400027825 */ /* 0x001fc600078e0002 */
[----:B------:R-:W-:-:S05]  /*02a0*/  IADD3 R2, P0, PT, R2, 0x10, RZ ;  /* 0x0000001002027810 */ /* 0x000fca0007f1e0ff */
[----:B------:R-:W-:-:S08]  /*02b0*/  IMAD.X R3, RZ, RZ, R3, P0 ;  /* 0x000000ffff037224 */ /* 0x000fd000000e0603 */
.L_x_43:
        /* <DEDUP_REMOVED lines=9> */
[----:B------:R-:W5:Y:S01]  /*0350*/  LDG.E R18, desc[UR10][R2.64] ;  /* 0x0000000a02127981 */ /* 0x000f62000c1e1900 */
[----:B--2---:R-:W-:-:S03]  /*0360*/  FADD R23, R21, -R22 ;  /* 0x8000001615177221 */ /* 0x004fc60000000000 */
[----:B------:R-:W2:Y:S01]  /*0370*/  LDG.E R21, desc[UR10][R4.64+0x4] ;  /* 0x0000040a04157981 */ /* 0x000ea2000c1e1900 */
[----:B------:R-:W-:-:S03]  /*0380*/  FFMA R24, R23, R23, R14 ;  /* 0x0000001717187223 */ /* 0x000fc6000000000e */
[----:B------:R-:W2:Y:S01]  /*0390*/  LDG.E R22, desc[UR10][R2.64+0x4] ;  /* 0x0000040a02167981 */ /* 0x000ea2000c1e1900 */
[----:B---3--:R-:W-:-:S03]  /*03a0*/  FADD R25, R25, -R26 ;  /* 0x8000001a19197221 */ /* 0x008fc60000000000 */
[----:B------:R-:W3:Y:S04]  /*03b0*/  LDG.E R23, desc[UR10][R4.64+0x8] ;  /* 0x0000080a04177981 */ /* 0x000ee8000c1e1900 */
[----:B------:R-:W3:Y:S01]  /*03c0*/  LDG.E R14, desc[UR10][R2.64+0x8] ;  /* 0x0000080a020e7981 */ /* 0x000ee2000c1e1900 */
[----:B------:R-:W-:-:S03]  /*03d0*/  FFMA R26, R25, R25, R24 ;  /* 0x00000019191a7223 */ /* 0x000fc60000000018 */
[----:B------:R0:W3:Y:S04]  /*03e0*/  LDG.E R25, desc[UR10][R4.64+0xc] ;  /* 0x00000c0a04197981 */ /* 0x0000e8000c1e1900 */
[----:B------:R1:W3:Y:S01]  /*03f0*/  LDG.E R24, desc[UR10][R2.64+0xc] ;  /* 0x00000c0a02187981 */ /* 0x0002e2000c1e1900 */
[----:B----4-:R-:W-:Y:S01]  /*0400*/  FADD R15, R16, -R15 ;  /* 0x8000000f100f7221 */ /* 0x010fe20000000000 */
[----:B-----5:R-:W-:Y:S01]  /*0410*/  FADD R17, R17, -R20 ;  /* 0x8000001411117221 */ /* 0x020fe20000000000 */
[----:B------:R-:W-:Y:S02]  /*0420*/  UIADD3 UR4, UPT, UPT, UR4, 0x8, URZ ;  /* 0x0000000804047890 */ /* 0x000fe4000fffe0ff */
[----:B------:R-:W-:Y:S01]  /*0430*/  FFMA R26, R15, R15, R26 ;  /* 0x0000000f0f1a7223 */ /* 0x000fe2000000001a */
[----:B0-----:R-:W-:Y:S01]  /*0440*/  IADD3 R4, P0, PT, R4, 0x20, RZ ;  /* 0x0000002004047810 */ /* 0x001fe20007f1e0ff */
[----:B------:R-:W-:-:S02]  /*0450*/  UISETP.NE.AND UP0, UPT, UR4, URZ, UPT ;  /* 0x000000ff0400728c */ /* 0x000fc4000bf05270 */
[----:B------:R-:W-:Y:S01]  /*0460*/  FFMA R26, R17, R17, R26 ;  /* 0x00000011111a7223 */ /* 0x000fe2000000001a */
[----:B------:R-:W-:Y:S01]  /*0470*/  FADD R19, R19, -R18 ;  /* 0x8000001213137221 */ /* 0x000fe20000000000 */
[----:B-1----:R-:W-:Y:S01]  /*0480*/  IADD3 R2, P1, PT, R2, 0x20, RZ ;  /* 0x0000002002027810 */ /* 0x002fe20007f3e0ff */
[----:B------:R-:W-:Y:S02]  /*0490*/  IMAD.X R5, RZ, RZ, R5, P0 ;  /* 0x000000ffff057224 */ /* 0x000fe400000e0605 */
[----:B------:R-:W-:Y:S01]  /*04a0*/  FFMA R26, R19, R19, R26 ;  /* 0x00000013131a7223 */ /* 0x000fe2000000001a */
[----:B------:R-:W-:Y:S01]  /*04b0*/  IADD3.X R3, PT, PT, RZ, R3, RZ, P1, !PT ;  /* 0x00000003ff037210 */ /* 0x000fe20000ffe4ff */
[----:B--2---:R-:W-:-:S04]  /*04c0*/  FADD R21, R21, -R22 ;  /* 0x8000001615157221 */ /* 0x004fc80000000000 */
[----:B------:R-:W-:Y:S01]  /*04d0*/  FFMA R26, R21, R21, R26 ;  /* 0x00000015151a7223 */ /* 0x000fe2000000001a */
[----:B---3--:R-:W-:-:S04]  /*04e0*/  FADD R23, R23, -R14 ;  /* 0x8000000e17177221 */ /* 0x008fc80000000000 */
[----:B------:R-:W-:Y:S01]  /*04f0*/  FFMA R26, R23, R23, R26 ;  /* 0x00000017171a7223 */ /* 0x000fe2000000001a */
[----:B------:R-:W-:-:S04]  /*0500*/  FADD R25, R25, -R24 ;  /* 0x8000001819197221 */ /* 0x000fc80000000000 */
[----:B------:R-:W-:Y:S01]  /*0510*/  FFMA R14, R25, R25, R26 ;  /* 0x00000019190e7223 */ /* 0x000fe2000000001a */
[----:B------:R-:W-:Y:S06]  /*0520*/  BRA.U UP0, `(.L_x_43) ;  /* 0xfffffffd00647547 */ /* 0x000fec000b83ffff */
[----:B------:R-:W-:-:S05]  /*0530*/  UMOV UR4, UR8 ;  /* 0x0000000800047c82 */ /* 0x000fca0008000000 */
.L_x_42:
[----:B------:R-:W-:-:S09]  /*0540*/  UISETP.NE.AND UP0, UPT, UR5, URZ, UPT ;  /* 0x000000ff0500728c */ /* 0x000fd2000bf05270 */
[----:B------:R-:W-:Y:S05]  /*0550*/  BRA.U !UP0, `(.L_x_44) ;  /* 0x0000000508207547 */ /* 0x000fea000b800000 */
[----:B------:R-:W-:Y:S02]  /*0560*/  UIADD3 UR8, UPT, UPT, UR5, -0x1, URZ ;  /* 0xffffffff05087890 */ /* 0x000fe4000fffe0ff */
[----:B------:R-:W-:Y:S02]  /*0570*/  ULOP3.LUT UP1, UR9, UR6, 0x3, URZ, 0xc0, !UPT ;  /* 0x0000000306097892 */ /* 0x000fe4000f82c0ff */
[----:B------:R-:W-:-:S09]  /*0580*/  UISETP.GE.U32.AND UP0, UPT, UR8, 0x3, UPT ;  /* 0x000000030800788c */ /* 0x000fd2000bf06070 */
[----:B------:R-:W-:Y:S05]  /*0590*/  BRA.U !UP0, `(.L_x_45) ;  /* 0x0000000108747547 */ /* 0x000fea000b800000 */
[----:B------:R-:W0:Y:S01]  /*05a0*/  LDC.64 R16, c[0x0][0x388] ;  /* 0x0000e200ff107b82 */ /* 0x000e220000000a00 */
[----:B------:R-:W1:Y:S01]  /*05b0*/  LDCU.128 UR12, c[0x0][0x380] ;  /* 0x00007000ff0c77ac */ /* 0x000e620008000c00 */
[----:B------:R-:W-:Y:S01]  /*05c0*/  IADD3 R15, P0, PT, R8, UR4, RZ ;  /* 0x00000004080f7c10 */ /* 0x000fe2000ff1e0ff */
[C---:B------:R-:W-:Y:S01]  /*05d0*/  VIADD R3, R0.reuse, UR4 ;  /* 0x0000000400037c36 */ /* 0x040fe20008000000 */
[----:B------:R-:W-:-:S03]  /*05e0*/  IADD3 R5, P2, PT, R0, UR4, RZ ;  /* 0x0000000400057c10 */ /* 0x000fc6000ff5e0ff */
[----:B------:R-:W-:Y:S01]  /*05f0*/  IMAD.X R20, RZ, RZ, R9, P0 ;  /* 0x000000ffff147224 */ /* 0x000fe200000e0609 */
[----:B------:R-:W-:Y:S02]  /*0600*/  IADD3.X R18, PT, PT, RZ, RZ, RZ, P2, !PT ;  /* 0x000000ffff127210 */ /* 0x000fe400017fe4ff */
[----:B-1----:R-:W-:Y:S02]  /*0610*/  LEA R2, P1, R15, UR12, 0x2 ;  /* 0x0000000c0f027c11 */ /* 0x002fe4000f8210ff */
[----:B------:R-:W-:Y:S01]  /*0620*/  LEA R4, P0, R5, UR14, 0x2 ;  /* 0x0000000e05047c11 */ /* 0x000fe2000f8010ff */
[----:B0-----:R-:W-:Y:S01]  /*0630*/  IMAD.WIDE.U32 R16, R3, 0x4, R16 ;  /* 0x0000000403107825 */ /* 0x001fe200078e0010 */
[----:B------:R-:W-:Y:S02]  /*0640*/  LEA.HI.X R3, R15, UR13, R20, 0x2, P1 ;  /* 0x0000000d0f037c11 */ /* 0x000fe400088f1414 */
[----:B------:R-:W-:-:S03]  /*0650*/  LEA.HI.X R5, R5, UR15, R18, 0x2, P0 ;  /* 0x0000000f05057c11 */ /* 0x000fc600080f1412 */
        /* <DEDUP_REMOVED lines=8> */
[----:B------:R-:W-:Y:S01]  /*06e0*/  UIADD3 UR4, UPT, UPT, UR4, 0x4, URZ ;  /* 0x0000000404047890 */ /* 0x000fe2000fffe0ff */
        /* <DEDUP_REMOVED lines=8> */
.L_x_45:
[----:B------:R-:W-:Y:S05]  /*0770*/  BRA.U !UP1, `(.L_x_44) ;  /* 0x0000000109987547 */ /* 0x000fea000b800000 */
[----:B------:R-:W-:Y:S02]  /*0780*/  UISETP.NE.AND UP0, UPT, UR9, 0x1, UPT ;  /* 0x000000010900788c */ /* 0x000fe4000bf05270 */
[----:B------:R-:W-:-:S04]  /*0790*/  ULOP3.LUT UR6, UR6, 0x1, URZ, 0xc0, !UPT ;  /* 0x0000000106067892 */ /* 0x000fc8000f8ec0ff */
[----:B------:R-:W-:-:S03]  /*07a0*/  UISETP.NE.U32.AND UP1, UPT, UR6, 0x1, UPT ;  /* 0x000000010600788c */ /* 0x000fc6000bf25070 */
[----:B------:R-:W-:Y:S08]  /*07b0*/  BRA.U !UP0, `(.L_x_46) ;  /* 0x0000000108547547 */ /* 0x000ff0000b800000 */
        /* <DEDUP_REMOVED lines=8> */
[----:B------:R-:W-:Y:S02]  /*0840*/  LEA R16, P0, R17, UR14, 0x2 ;  /* 0x0000000e11107c11 */ /* 0x000fe4000f8010ff */
[----:B------:R-:W-:Y:S01]  /*0850*/  LEA.HI.X R3, R3, UR13, R18, 0x2, P1 ;  /* 0x0000000d03037c11 */ /* 0x000fe200088f1412 */
[----:B0-----:R-:W-:Y:S01]  /*0860*/  IMAD.WIDE.U32 R4, R15, 0x4, R4 ;  /* 0x000000040f047825 */ /* 0x001fe200078e0004 */
[----:B------:R-:W-:-:S03]  /*0870*/  LEA.HI.X R17, R17, UR15, R20, 0x2, P0 ;  /* 0x0000000f11117c11 */ /* 0x000fc600080f1414 */
[----:B------:R-:W2:Y:S04]  /*0880*/  LDG.E R15, desc[UR10][R2.64] ;  /* 0x0000000a020f7981 */ /* 0x000ea8000c1e1900 */
[----:B------:R-:W2:Y:S04]  /*0890*/  LDG.E R4, desc[UR10][R4.64] ;  /* 0x0000000a04047981 */ /* 0x000ea8000c1e1900 */
[----:B------:R-:W3:Y:S04]  /*08a0*/  LDG.E R18, desc[UR10][R2.64+0x4] ;  /* 0x0000040a02127981 */ /* 0x000ee8000c1e1900 */
[----:B------:R-:W3:Y:S01]  /*08b0*/  LDG.E R17, desc[UR10][R16.64+0x4] ;  /* 0x0000040a10117981 */ /* 0x000ee2000c1e1900 */
[----:B------:R-:W-:Y:S01]  /*08c0*/  UIADD3 UR4, UPT, UPT, UR4, 0x2, URZ ;  /* 0x0000000204047890 */ /* 0x000fe2000fffe0ff */
[----:B--2---:R-:W-:-:S04]  /*08d0*/  FADD R15, R15, -R4 ;  /* 0x800000040f0f7221 */ /* 0x004fc80000000000 */
[----:B------:R-:W-:Y:S01]  /*08e0*/  FFMA R14, R15, R15, R14 ;  /* 0x0000000f0f0e7223 */ /* 0x000fe2000000000e */
[----:B---3--:R-:W-:-:S04]  /*08f0*/  FADD R19, R18, -R17 ;  /* 0x8000001112137221 */ /* 0x008fc80000000000 */
[----:B------:R-:W-:-:S07]  /*0900*/  FFMA R14, R19, R19, R14 ;  /* 0x00000013130e7223 */ /* 0x000fce000000000e */
.L_x_46:
[----:B------:R-:W-:Y:S05]  /*0910*/  BRA.U UP1, `(.L_x_44) ;  /* 0x0000000101307547 */ /* 0x000fea000b800000 */
[----:B------:R-:W0:Y:S01]  /*0920*/  LDC.64 R4, c[0x0][0x388] ;  /* 0x0000e200ff047b82 */ /* 0x000e220000000a00 */
[----:B------:R-:W1:Y:S01]  /*0930*/  LDCU.64 UR8, c[0x0][0x380] ;  /* 0x00007000ff0877ac */ /* 0x000e620008000a00 */
[----:B------:R-:W-:Y:S01]  /*0940*/  IADD3 R15, P0, PT, R8, UR4, RZ ;  /* 0x00000004080f7c10 */ /* 0x000fe2000ff1e0ff */
[----:B------:R-:W-:-:S04]  /*0950*/  VIADD R3, R0, UR4 ;  /* 0x0000000400037c36 */ /* 0x000fc80008000000 */
[----:B------:R-:W-:Y:S01]  /*0960*/  IMAD.X R0, RZ, RZ, R9, P0 ;  /* 0x000000ffff007224 */ /* 0x000fe200000e0609 */
[----:B-1----:R-:W-:Y:S01]  /*0970*/  LEA R2, P0, R15, UR8, 0x2 ;  /* 0x000000080f027c11 */ /* 0x002fe2000f8010ff */
[----:B0-----:R-:W-:-:S03]  /*0980*/  IMAD.WIDE.U32 R4, R3, 0x4, R4 ;  /* 0x0000000403047825 */ /* 0x001fc600078e0004 */
[----:B------:R-:W-:-:S03]  /*0990*/  LEA.HI.X R3, R15, UR9, R0, 0x2, P0 ;  /* 0x000000090f037c11 */ /* 0x000fc600080f1400 */
[----:B------:R-:W2:Y:S04]  /*09a0*/  LDG.E R5, desc[UR10][R4.64] ;  /* 0x0000000a04057981 */ /* 0x000ea8000c1e1900 */
[----:B------:R-:W2:Y:S02]  /*09b0*/  LDG.E R2, desc[UR10][R2.64] ;  /* 0x0000000a02027981 */ /* 0x000ea4000c1e1900 */
[----:B--2---:R-:W-:-:S04]  /*09c0*/  FADD R15, R2, -R5 ;  /* 0x80000005020f7221 */ /* 0x004fc80000000000 */
[----:B------:R-:W-:-:S07]  /*09d0*/  FFMA R14, R15, R15, R14 ;  /* 0x0000000f0f0e7223 */ /* 0x000fce000000000e */
.L_x_44:
[----:B------:R-:W-:Y:S01]  /*09e0*/  IADD3 R0, PT, PT, R14, -0xd000000, RZ ;  /* 0xf30000000e007810 */ /* 0x000fe20007ffe0ff */
[----:B------:R0:W1:Y:S01]  /*09f0*/  MUFU.RSQ R5, R14 ;  /* 0x0000000e00057308 */ /* 0x0000620000001400 */
[----:B------:R-:W-:Y:S02]  /*0a00*/  BSSY.RECONVERGENT B0, `(.L_x_47) ;  /* 0x000000b000007945 */ /* 0x000fe40003800200 */
[----:B------:R-:W-:-:S13]  /*0a10*/  ISETP.GT.U32.AND P0, PT, R0, 0x727fffff, PT ;  /* 0x727fffff0000780c */ /* 0x000fda0003f04070 */
[----:B0-----:R-:W-:Y:S05]  /*0a20*/  @!P0 BRA `(.L_x_48) ;  /* 0x0000000000108947 */ /* 0x001fea0003800000 */
[----:B------:R-:W-:Y:S01]  /*0a30*/  IMAD.MOV.U32 R0, RZ, RZ, R14 ;  /* 0x000000ffff007224 */ /* 0x000fe200078e000e */
[----:B------:R-:W-:-:S07]  /*0a40*/  MOV R15, 0xa60 ;  /* 0x00000a60000f7802 */ /* 0x000fce0000000f00 */
[----:B-1----:R-:W-:Y:S05]  /*0a50*/  CALL.REL.NOINC `($__internal_2_$__cuda_sm20_sqrt_rn_f32_slowpath) ;  /* 0x0000000400747944 */ /* 0x002fea0003c00000 */
[----:B------:R-:W-:Y:S05]  /*0a60*/  BRA `(.L_x_49) ;  /* 0x0000000000107947 */ /* 0x000fea0003800000 */
.L_x_48:
[C---:B-1----:R-:W-:Y:S01]  /*0a70*/  FMUL.FTZ R3, R5.reuse, R14 ;  /* 0x0000000e05037220 */ /* 0x042fe20000410000 */
[----:B------:R-:W-:-:S03]  /*0a80*/  FMUL.FTZ R2, R5, 0.5 ;  /* 0x3f00000005027820 */ /* 0x000fc60000410000 */
[----:B------:R-:W-:-:S04]  /*0a90*/  FFMA R0, -R3, R3, R14 ;  /* 0x0000000303007223 */ /* 0x000fc8000000010e */
[----:B------:R-:W-:-:S07]  /*0aa0*/  FFMA R0, R0, R2, R3 ;  /* 0x0000000200007223 */ /* 0x000fce0000000003 */
.L_x_49:
[----:B------:R-:W-:Y:S05]  /*0ab0*/  BSYNC.RECONVERGENT B0 ;  /* 0x0000000000007941 */ /* 0x000fea0003800200 */
.L_x_47:
[----:B------:R-:W0:Y:S01]  /*0ac0*/  LDCU UR4, c[0x3][0x4] ;  /* 0x00c00080ff0477ac */ /* 0x000e220008000800 */
[----:B------:R-:W-:Y:S01]  /*0ad0*/  VIADD R12, R12, 0x1 ;  /* 0x000000010c0c7836 */ /* 0x000fe20000000000 */
[----:B------:R-:W-:-:S04]  /*0ae0*/  FSETP.GEU.AND P0, PT, R0, R11, PT ;  /* 0x0000000b0000720b */ /* 0x000fc80003f0e000 */
[----:B------:R-:W-:Y:S02]  /*0af0*/  FSEL R11, R0, R11, !P0 ;  /* 0x0000000b000b7208 */ /* 0x000fe40004000000 */
[C---:B------:R-:W-:Y:S02]  /*0b00*/  SEL R7, R12.reuse, R7, !P0 ;  /* 0x000000070c077207 */ /* 0x040fe40004000000 */
[----:B0-----:R-:W-:-:S13]  /*0b10*/  ISETP.NE.AND P1, PT, R12, UR4, PT ;  /* 0x000000040c007c0c */ /* 0x001fda000bf25270 */
[----:B------:R-:W-:Y:S05]  /*0b20*/  @!P1 BRA `(.L_x_40) ;  /* 0x0000000400009947 */ /* 0x000fea0003800000 */
[----:B------:R-:W-:Y:S05]  /*0b30*/  BRA `(.L_x_50) ;  /* 0xfffffff400a47947 */ /* 0x000fea000383ffff */
.L_x_41:
[----:B------:R-:W-:Y:S01]  /*0b40*/  UISETP.GE.U32.AND UP0, UPT, UR4, 0x4, UPT ;  /* 0x000000040400788c */ /* 0x000fe2000bf06070 */
[----:B------:R-:W-:Y:S02]  /*0b50*/  HFMA2 R7, -RZ, RZ, 0, 5.9604644775390625e-08 ;  /* 0x00000001ff077431 */ /* 0x000fe400000001ff */
[----:B------:R-:W-:Y:S01]  /*0b60*/  IMAD.MOV.U32 R0, RZ, RZ, 0x7f7fffff ;  /* 0x7f7fffffff007424 */ /* 0x000fe200078e00ff */
[----:B------:R-:W-:Y:S01]  /*0b70*/  MOV R2, RZ ;  /* 0x000000ff00027202 */ /* 0x000fe20000000f00 */
[----:B------:R-:W-:-:S04]  /*0b80*/  ULOP3.LUT UR5, UR4, 0x3, URZ, 0xc0, !UPT ;  /* 0x0000000304057892 */ /* 0x000fc8000f8ec0ff */
[----:B------:R-:W-:Y:S08]  /*0b90*/  BRA.U !UP0, `(.L_x_51) ;  /* 0x0000000108bc7547 */ /* 0x000ff0000b800000 */
[----:B------:R-:W-:Y:S01]  /*0ba0*/  ULOP3.LUT UR4, UR4, 0x7ffffffc, URZ, 0xc0, !UPT ;  /* 0x7ffffffc04047892 */ /* 0x000fe2000f8ec0ff */
[----:B------:R-:W-:Y:S01]  /*0bb0*/  IMAD.MOV.U32 R7, RZ, RZ, 0x1 ;  /* 0x00000001ff077424 */ /* 0x000fe200078e00ff */
[----:B------:R-:W-:Y:S01]  /*0bc0*/  MOV R0, 0x7f7fffff ;  /* 0x7f7fffff00007802 */ /* 0x000fe20000000f00 */
[----:B------:R-:W-:Y:S01]  /*0bd0*/  IMAD.MOV.U32 R3, RZ, RZ, RZ ;  /* 0x000000ffff037224 */ /* 0x000fe200078e00ff */
[----:B------:R-:W-:Y:S02]  /*0be0*/  UISETP.GT.AND UP0, UPT, UR4, URZ, UPT ;  /* 0x000000ff0400728c */ /* 0x000fe4000bf04270 */
[----:B------:R-:W-:-:S07]  /*0bf0*/  MOV R2, UR4 ;  /* 0x0000000400027c02 */ /* 0x000fce0008000f00 */
[----:B------:R-:W-:Y:S05]  /*0c00*/  BRA.U !UP0, `(.L_x_52) ;  /* 0x0000000108887547 */ /* 0x000fea000b800000 */
[----:B------:R-:W-:Y:S01]  /*0c10*/  IMAD.IADD R4, R2, 0x1, -R3 ;  /* 0x0000000102047824 */ /* 0x000fe200078e0a03 */
[----:B------:R-:W-:-:S04]  /*0c20*/  PLOP3.LUT P0, PT, PT, PT, PT, 0x80, 0x8 ;  /* 0x000000000008781c */ /* 0x000fc80003f0f070 */
[----:B------:R-:W-:-:S13]  /*0c30*/  ISETP.GT.AND P1, PT, R4, 0xc, PT ;  /* 0x0000000c0400780c */ /* 0x000fda0003f24270 */
[----:B------:R-:W-:Y:S05]  /*0c40*/  @!P1 BRA `(.L_x_53) ;  /* 0x0000000000449947 */ /* 0x000fea0003800000 */
[----:B------:R-:W-:Y:S02]  /*0c50*/  PLOP3.LUT P0, PT, PT, PT, PT, 0x8, 0x80 ;  /* 0x000000000080781c */ /* 0x000fe40003f0e170 */
[----:B------:R-:W-:-:S11]  /*0c60*/  IADD3 R4, PT, PT, R2, -0xc, RZ ;  /* 0xfffffff402047810 */ /* 0x000fd60007ffe0ff */
.L_x_54:
[----:B------:R-:W-:-:S04]  /*0c70*/  FSETP.GT.AND P2, PT, R0, RZ, PT ;  /* 0x000000ff0000720b */ /* 0x000fc80003f44000 */
[----:B------:R-:W-:-:S04]  /*0c80*/  FSEL R0, R0, RZ, !P2 ;  /* 0x000000ff00007208 */ /* 0x000fc80005000000 */
[----:B------:R-:W-:-:S04]  /*0c90*/  FSETP.GT.AND P3, PT, R0, RZ, PT ;  /* 0x000000ff0000720b */ /* 0x000fc80003f64000 */
[----:B------:R-:W-:Y:S01]  /*0ca0*/  FSEL R0, R0, RZ, !P3 ;  /* 0x000000ff00007208 */ /* 0x000fe20005800000 */
[----:B------:R-:W-:-:S03]  /*0cb0*/  @P2 VIADD R7, R3, 0x1 ;  /* 0x0000000103072836 */ /* 0x000fc60000000000 */
[----:B------:R-:W-:-:S04]  /*0cc0*/  FSETP.GT.AND P4, PT, R0, RZ, PT ;  /* 0x000000ff0000720b */ /* 0x000fc80003f84000 */
[----:B------:R-:W-:Y:S02]  /*0cd0*/  FSEL R0, R0, RZ, !P4 ;  /* 0x000000ff00007208 */ /* 0x000fe40006000000 */
[----:B------:R-:W-:Y:S02]  /*0ce0*/  @P3 IADD3 R7, PT, PT, R3, 0x5, RZ ;  /* 0x0000000503073810 */ /* 0x000fe40007ffe0ff */
[----:B------:R-:W-:-:S04]  /*0cf0*/  FSETP.GT.AND P1, PT, R0, RZ, PT ;  /* 0x000000ff0000720b */ /* 0x000fc80003f24000 */
[----:B------:R-:W-:Y:S01]  /*0d00*/  FSEL R0, R0, RZ, !P1 ;  /* 0x000000ff00007208 */ /* 0x000fe20004800000 */
[----:B------:R-:W-:-:S08]  /*0d10*/  @P4 VIADD R7, R3, 0x9 ;  /* 0x0000000903074836 */ /* 0x000fd00000000000 */
[C---:B------:R-:W-:Y:S01]  /*0d20*/  @P1 IADD3 R7, PT, PT, R3.reuse, 0xd, RZ ;  /* 0x0000000d03071810 */ /* 0x040fe20007ffe0ff */
[----:B------:R-:W-:-:S05]  /*0d30*/  VIADD R3, R3, 0x10 ;  /* 0x0000001003037836 */ /* 0x000fca0000000000 */
[----:B------:R-:W-:-:S13]  /*0d40*/  ISETP.GE.AND P2, PT, R3, R4, PT ;  /* 0x000000040300720c */ /* 0x000fda0003f46270 */
[----:B------:R-:W-:Y:S05]  /*0d50*/  @!P2 BRA `(.L_x_54) ;  /* 0xfffffffc00c4a947 */ /* 0x000fea000383ffff */
.L_x_53:
[----:B------:R-:W-:-:S04]  /*0d60*/  IADD3 R4, PT, PT, R2, -R3, RZ ;  /* 0x8000000302047210 */ /* 0x000fc80007ffe0ff */
[----:B------:R-:W-:-:S13]  /*0d70*/  ISETP.GT.AND P1, PT, R4, 0x4, PT ;  /* 0x000000040400780c */ /* 0x000fda0003f24270 */
[----:B------:R-:W-:Y:S05]  /*0d80*/  @!P1 BRA `(.L_x_55) ;  /* 0x0000000000209947 */ /* 0x000fea0003800000 */
[C---:B------:R-:W-:Y:S02]  /*0d90*/  FSETP.GT.AND P1, PT, R0.reuse, RZ, PT ;  /* 0x000000ff0000720b */ /* 0x040fe40003f24000 */
[----:B------:R-:W-:Y:S02]  /*0da0*/  PLOP3.LUT P0, PT, PT, PT, PT, 0x8, 0x80 ;  /* 0x000000000080781c */ /* 0x000fe40003f0e170 */
[----:B------:R-:W-:-:S04]  /*0db0*/  FSEL R0, R0, RZ, !P1 ;  /* 0x000000ff00007208 */ /* 0x000fc80004800000 */
[----:B------:R-:W-:-:S04]  /*0dc0*/  FSETP.GT.AND P2, PT, R0, RZ, PT ;  /* 0x000000ff0000720b */ /* 0x000fc80003f44000 */
[----:B------:R-:W-:Y:S01]  /*0dd0*/  FSEL R0, R0, RZ, !P2 ;  /* 0x000000ff00007208 */ /* 0x000fe20005000000 */
[----:B------:R-:W-:-:S08]  /*0de0*/  @P1 VIADD R7, R3, 0x1 ;  /* 0x0000000103071836 */ /* 0x000fd00000000000 */
[C---:B------:R-:W-:Y:S01]  /*0df0*/  @P2 IADD3 R7, PT, PT, R3.reuse, 0x5, RZ ;  /* 0x0000000503072810 */ /* 0x040fe20007ffe0ff */
[----:B------:R-:W-:-:S07]  /*0e00*/  VIADD R3, R3, 0x8 ;  /* 0x0000000803037836 */ /* 0x000fce0000000000 */
.L_x_55:
[----:B------:R-:W-:-:S13]  /*0e10*/  ISETP.NE.OR P0, PT, R3, R2, P0 ;  /* 0x000000020300720c */ /* 0x000fda0000705670 */
[----:B------:R-:W-:Y:S05]  /*0e20*/  @!P0 BRA `(.L_x_51) ;  /* 0x0000000000188947 */ /* 0x000fea0003800000 */
.L_x_52:
[----:B------:R-:W-:-:S04]  /*0e30*/  FSETP.GT.AND P1, PT, R0, RZ, PT ;  /* 0x000000ff0000720b */ /* 0x000fc80003f24000 */
[----:B------:R-:W-:-:S09]  /*0e40*/  FSEL R0, R0, RZ, !P1 ;  /* 0x000000ff00007208 */ /* 0x000fd20004800000 */
[C---:B------:R-:W-:Y:S01]  /*0e50*/  @P1 IADD3 R7, PT, PT, R3.reuse, 0x1, RZ ;  /* 0x0000000103071810 */ /* 0x040fe20007ffe0ff */
[----:B------:R-:W-:-:S05]  /*0e60*/  VIADD R3, R3, 0x4 ;  /* 0x0000000403037836 */ /* 0x000fca0000000000 */
[----:B------:R-:W-:-:S13]  /*0e70*/  ISETP.NE.AND P0, PT, R3, R2, PT ;  /* 0x000000020300720c */ /* 0x000fda0003f05270 */
[----:B------:R-:W-:Y:S05]  /*0e80*/  @P0 BRA `(.L_x_52) ;  /* 0xfffffffc00e80947 */ /* 0x000fea000383ffff */
.L_x_51:
[----:B------:R-:W-:-:S09]  /*0e90*/  UISETP.NE.AND UP0, UPT, UR5, URZ, UPT ;  /* 0x000000ff0500728c */ /* 0x000fd2000bf05270 */
[----:B------:R-:W-:Y:S05]  /*0ea0*/  BRA.U !UP0, `(.L_x_40) ;  /* 0x0000000108207547 */ /* 0x000fea000b800000 */
[----:B------:R-:W-:-:S05]  /*0eb0*/  UMOV UR4, URZ ;  /* 0x000000ff00047c82 */ /* 0x000fca0008000000 */
.L_x_56:
[----:B------:R-:W-:Y:S01]  /*0ec0*/  UIADD3 UR4, UPT, UPT, UR4, 0x1, URZ ;  /* 0x0000000104047890 */ /* 0x000fe2000fffe0ff */
[----:B------:R-:W-:Y:S02]  /*0ed0*/  FSETP.GT.AND P0, PT, R0, RZ, PT ;  /* 0x000000ff0000720b */ /* 0x000fe40003f04000 */
[----:B------:R-:W-:Y:S01]  /*0ee0*/  IADD3 R2, PT, PT, R2, 0x1, RZ ;  /* 0x0000000102027810 */ /* 0x000fe20007ffe0ff */
[----:B------:R-:W-:Y:S01]  /*0ef0*/  UISETP.NE.AND UP0, UPT, UR4, UR5, UPT ;  /* 0x000000050400728c */ /* 0x000fe2000bf05270 */
[----:B------:R-:W-:Y:S02]  /*0f00*/  FSEL R0, R0, RZ, !P0 ;  /* 0x000000ff00007208 */ /* 0x000fe40004000000 */
[----:B------:R-:W-:-:S06]  /*0f10*/  SEL R7, R2, R7, P0 ;  /* 0x0000000702077207 */ /* 0x000fcc0000000000 */
[----:B------:R-:W-:Y:S05]  /*0f20*/  BRA.U UP0, `(.L_x_56) ;  /* 0xfffffffd00e47547 */ /* 0x000fea000b83ffff */
.L_x_40:
[----:B------:R-:W0:Y:S02]  /*0f30*/  LDC.64 R2, c[0x0][0x390] ;  /* 0x0000e400ff027b82 */ /* 0x000e240000000a00 */
[----:B0-----:R-:W-:-:S05]  /*0f40*/  IMAD.WIDE R2, R6, 0x4, R2 ;  /* 0x0000000406027825 */ /* 0x001fca00078e0202 */
[----:B------:R-:W2:Y:S01]  /*0f50*/  LDG.E R0, desc[UR10][R2.64] ;  /* 0x0000000a02007981 */ /* 0x000ea2000c1e1900 */
[----:B------:R-:W-:Y:S01]  /*0f60*/  BSSY.RECONVERGENT B0, `(.L_x_57) ;  /* 0x000000a000007945 */ /* 0x000fe20003800200 */
[----:B--2---:R-:W-:-:S13]  /*0f70*/  ISETP.NE.AND P0, PT, R0, R7, PT ;  /* 0x000000070000720c */ /* 0x004fda0003f05270 */
[----:B------:R-:W-:Y:S05]  /*0f80*/  @!P0 BRA `(.L_x_58) ;  /* 0x00000000001c8947 */ /* 0x000fea0003800000 */
[----:B------:R-:W0:Y:S01]  /*0f90*/  S2R R0, SR_LANEID ;  /* 0x0000000000007919 */ /* 0x000e220000000000 */
[----:B------:R-:W1:Y:S01]  /*0fa0*/  LDC.64 R4, c[0x0][0x398] ;  /* 0x0000e600ff047b82 */ /* 0x000e620000000a00 */
[----:B------:R-:W-:Y:S02]  /*0fb0*/  VOTEU.ANY UR4, UPT, PT ;  /* 0x0000000000047886 */ /* 0x000fe400038e0100 */
[----:B------:R-:W-:Y:S02]  /*0fc0*/  UFLO.U32 UR5, UR4 ;  /* 0x00000004000572bd */ /* 0x000fe400080e0000 */
[----:B------:R-:W1:Y:S04]  /*0fd0*/  POPC R9, UR4 ;  /* 0x0000000400097d09 */ /* 0x000e680008000000 */
[----:B0-----:R-:W-:-:S13]  /*0fe0*/  ISETP.EQ.U32.AND P0, PT, R0, UR5, PT ;  /* 0x0000000500007c0c */ /* 0x001fda000bf02070 */
[----:B-1----:R0:W-:Y:S02]  /*0ff0*/  @P0 REDG.E.ADD.STRONG.GPU desc[UR10][R4.64], R9 ;  /* 0x000000090400098e */ /* 0x0021e4000c12e10a */
.L_x_58:
[----:B------:R-:W-:Y:S05]  /*1000*/  BSYNC.RECONVERGENT B0 ;  /* 0x0000000000007941 */ /* 0x000fea0003800200 */
.L_x_57:
[----:B------:R-:W-:Y:S01]  /*1010*/  STG.E desc[UR10][R2.64], R7 ;  /* 0x0000000702007986 */ /* 0x000fe2000c10190a */
[----:B------:R-:W-:Y:S05]  /*1020*/  EXIT ;  /* 0x000000000000794d */ /* 0x000fea0003800000 */
        .weak           $__internal_2_$__cuda_sm20_sqrt_rn_f32_slowpath
        .type           $__internal_2_$__cuda_sm20_sqrt_rn_f32_slowpath,@function
        .size           $__internal_2_$__cuda_sm20_sqrt_rn_f32_slowpath,(.L_x_63 - $__internal_2_$__cuda_sm20_sqrt_rn_f32_slowpath)
$__internal_2_$__cuda_sm20_sqrt_rn_f32_slowpath:
[----:B------:R-:W-:-:S13]  /*1030*/  LOP3.LUT P0, RZ, R0, 0x7fffffff, RZ, 0xc0, !PT ;  /* 0x7fffffff00ff7812 */ /* 0x000fda000780c0ff */
[----:B------:R-:W-:Y:S01]  /*1040*/  @!P0 IMAD.MOV.U32 R2, RZ, RZ, R0 ;  /* 0x000000ffff028224 */ /* 0x000fe200078e0000 */
[----:B------:R-:W-:Y:S06]  /*1050*/  @!P0 BRA `(.L_x_59) ;  /* 0x0000000000408947 */ /* 0x000fec0003800000 */
[----:B------:R-:W-:-:S13]  /*1060*/  FSETP.GEU.FTZ.AND P0, PT, R0, RZ, PT ;  /* 0x000000ff0000720b */ /* 0x000fda0003f1e000 */
[----:B------:R-:W-:Y:S01]  /*1070*/  @!P0 MOV R2, 0x7fffffff ;  /* 0x7fffffff00028802 */ /* 0x000fe20000000f00 */
        /* <DEDUP_REMOVED lines=9> */
[----:B------:R-:W-:Y:S02]  /*1110*/  @!P0 IMAD.MOV.U32 R2, RZ, RZ, R0 ;  /* 0x000000ffff028224 */ /* 0x000fe400078e0000 */
[----:B------:R-:W-:-:S04]  /*1120*/  @P0 FADD.FTZ R5, -R4, -RZ ;  /* 0x800000ff04050221 */ /* 0x000fc80000010100 */
[----:B------:R-:W-:-:S04]  /*1130*/  @P0 FFMA R5, R4, R5, R3 ;  /* 0x0000000504050223 */ /* 0x000fc80000000003 */
[----:B------:R-:W-:-:S04]  /*1140*/  @P0 FFMA R5, R5, R14, R4 ;  /* 0x0000000e05050223 */ /* 0x000fc80000000004 */
[----:B------:R-:W-:-:S07]  /*1150*/  @P0 FMUL.FTZ R2, R5, 2.3283064365386962891e-10 ;  /* 0x2f80000005020820 */ /* 0x000fce0000410000 */
.L_x_59:
[----:B------:R-:W-:Y:S01]  /*1160*/  HFMA2 R3, -RZ, RZ, 0, 0 ;  /* 0x00000000ff037431 */ /* 0x000fe200000001ff */
[----:B------:R-:W-:Y:S01]  /*1170*/  MOV R0, R2 ;  /* 0x0000000200007202 */ /* 0x000fe20000000f00 */
[----:B------:R-:W-:-:S04]  /*1180*/  IMAD.MOV.U32 R2, RZ, RZ, R15 ;  /* 0x000000ffff027224 */ /* 0x000fc800078e000f */
[----:B------:R-:W-:Y:S05]  /*1190*/  RET.REL.NODEC R2 `(_Z16assign_centroidsPfS_PiS0_) ;  /* 0xffffffec02987950 */ /* 0x000fea0003c3ffff */
.L_x_60:
        /* <DEDUP_REMOVED lines=14> */
.L_x_63:


//--------------------- .nv.shared.reserved.0     --------------------------
	.section	.nv.shared.reserved.0,"aw",@nobits
	.weak		__nv_reservedSMEM_offset_0_alias
	.size		__nv_reservedSMEM_offset_0_alias, 0, 64
	.other		__nv_reservedSMEM_offset_0_alias,@"STO_CUDA_RESERVED_SHARED STV_DEFAULT"
__nv_reservedSMEM_offset_0_alias:
	.zero		0
	.zero		64


//--------------------- .nv.constant0._Z3maxPfS_S_S_ --------------------------
	.section	.nv.constant0._Z3maxPfS_S_S_,"a",@progbits
	.sectionflags	@""
	.align	4
.nv.constant0._Z3maxPfS_S_S_:
	.zero		928


//--------------------- .nv.constant0._Z10third_stepPfPi --------------------------
	.section	.nv.constant0._Z10third_stepPfPi,"a",@progbits
	.sectionflags	@""
	.align	4
.nv.constant0._Z10third_stepPfPi:
	.zero		912


//--------------------- .nv.constant0._Z11second_stepPfPiS_S0_ --------------------------
	.section	.nv.constant0._Z11second_stepPfPiS_S0_,"a",@progbits
	.sectionflags	@""
	.align	4
.nv.constant0._Z11second_stepPfPiS_S0_:
	.zero		928


//--------------------- .nv.constant0._Z16assign_centroidsPfS_PiS0_ --------------------------
	.section	.nv.constant0._Z16assign_centroidsPfS_PiS0_,"a",@progbits
	.sectionflags	@""
	.align	4
.nv.constant0._Z16assign_centroidsPfS_PiS0_:
	.zero		928


//--------------------- SYMBOLS --------------------------

	.type		.nv.reservedSmem.offset0,@object
	.size		.nv.reservedSmem.offset0,0x4
